//
// Generated by NVIDIA NVVM Compiler
//
// Compiler Build ID: CL-36424714
// Cuda compilation tools, release 13.0, V13.0.88
// Based on NVVM 20.0.0
//

.version 9.0
.target sm_100
.address_size 64

	// .globl	_Z8_erfcinvPdd

.visible .entry _Z8_erfcinvPdd(
	.param .u64 .ptr .align 1 _Z8_erfcinvPdd_param_0,
	.param .f64 _Z8_erfcinvPdd_param_1
)
{
	.reg .pred 	%p<11>;
	.reg .b32 	%r<47>;
	.reg .b32 	%f<2>;
	.reg .b64 	%rd<3>;
	.reg .b64 	%fd<179>;

	ld.param.u64 	%rd1, [_Z8_erfcinvPdd_param_0];
	ld.param.f64 	%fd18, [_Z8_erfcinvPdd_param_1];
	neg.f64 	%fd1, %fd18;
	mov.f64 	%fd19, 0d4000000000000000;
	add.rn.f64 	%fd2, %fd19, %fd1;
	setp.ltu.f64 	%p1, %fd18, 0d3F4FA4D2AD8F904D;
	setp.gtu.f64 	%p2, %fd18, 0d3FFFFC0B65AA4E0E;
	or.pred  	%p3, %p1, %p2;
	@%p3 bra 	$L__BB0_2;
	mul.rn.f64 	%fd119, %fd2, %fd18;
	{
	.reg .b32 %temp; 
	mov.b64 	{%temp, %r34}, %fd119;
	}
	{
	.reg .b32 %temp; 
	mov.b64 	{%r35, %temp}, %fd119;
	}
	shr.u32 	%r36, %r34, 20;
	and.b32  	%r37, %r36, 2046;
	add.s32 	%r38, %r37, 2147482626;
	mov.b32 	%r39, 1127219200;
	mov.b64 	%fd120, {%r38, %r39};
	mov.b32 	%r40, -2147483648;
	mov.b64 	%fd121, {%r40, %r39};
	sub.f64 	%fd122, %fd120, %fd121;
	and.b32  	%r41, %r34, -2145386497;
	or.b32  	%r42, %r41, 1071644672;
	mov.b64 	%fd123, {%r35, %r42};
	add.f64 	%fd124, %fd123, 0dBFF0000000000000;
	add.f64 	%fd125, %fd123, 0d3FF0000000000000;
	rcp.approx.ftz.f64 	%fd126, %fd125;
	neg.f64 	%fd127, %fd125;
	fma.rn.f64 	%fd128, %fd127, %fd126, 0d3FF0000000000000;
	fma.rn.f64 	%fd129, %fd128, %fd128, %fd128;
	fma.rn.f64 	%fd130, %fd129, %fd126, %fd126;
	mul.f64 	%fd131, %fd124, %fd130;
	fma.rn.f64 	%fd132, %fd131, 0dC000000000000000, %fd124;
	neg.f64 	%fd133, %fd131;
	fma.rn.f64 	%fd134, %fd133, %fd124, %fd132;
	fma.rn.f64 	%fd135, %fd134, %fd130, %fd131;
	mul.f64 	%fd136, %fd135, %fd135;
	fma.rn.f64 	%fd137, %fd136, 0d3FB5C5C218C775C9, 0d3FA55CF59CDC5D89;
	fma.rn.f64 	%fd138, %fd137, %fd136, 0d3FAEFD18CF6EBB9C;
	fma.rn.f64 	%fd139, %fd138, %fd136, 0d3FB10682EDCB8D1B;
	fma.rn.f64 	%fd140, %fd139, %fd136, 0d3FB3B1DD3AC7FC96;
	fma.rn.f64 	%fd141, %fd140, %fd136, 0d3FB745CB459B54A6;
	fma.rn.f64 	%fd142, %fd141, %fd136, 0d3FBC71C741A0669F;
	fma.rn.f64 	%fd143, %fd142, %fd136, 0d3FC249249209112E;
	fma.rn.f64 	%fd144, %fd143, %fd136, 0d3FC99999999A06C1;
	fma.rn.f64 	%fd145, %fd144, %fd136, 0d3FD5555555555535;
	mul.f64 	%fd146, %fd136, %fd145;
	fma.rn.f64 	%fd147, %fd146, %fd135, %fd135;
	add.f64 	%fd148, %fd147, %fd147;
	fma.rn.f64 	%fd149, %fd122, 0d3FE62E42FEFA39EF, %fd148;
	mov.f64 	%fd150, 0dC009000000000000;
	sub.f64 	%fd151, %fd150, %fd149;
	fma.rn.f64 	%fd152, %fd151, 0dBBB135D2E746E627, 0dBC08DDF93324D327;
	fma.rn.f64 	%fd153, %fd152, %fd151, 0d3C37B83EEF0B7C9F;
	fma.rn.f64 	%fd154, %fd153, %fd151, 0d3C69BA72CD589B91;
	fma.rn.f64 	%fd155, %fd154, %fd151, 0dBCA33689090A6B96;
	fma.rn.f64 	%fd156, %fd155, %fd151, 0d3C782E11898132E0;
	fma.rn.f64 	%fd157, %fd156, %fd151, 0d3CFDE4ACFD9E26BA;
	fma.rn.f64 	%fd158, %fd157, %fd151, 0dBD26D33EED66C487;
	fma.rn.f64 	%fd159, %fd158, %fd151, 0dBD36F2167040D8E2;
	fma.rn.f64 	%fd160, %fd159, %fd151, 0d3D872A22C2D77E20;
	fma.rn.f64 	%fd161, %fd160, %fd151, 0dBDAC8859C4E5C0AF;
	fma.rn.f64 	%fd162, %fd161, %fd151, 0dBDCDC583D118A561;
	fma.rn.f64 	%fd163, %fd162, %fd151, 0d3E120F47CCF46B3C;
	fma.rn.f64 	%fd164, %fd163, %fd151, 0dBE31A9E38DC84D60;
	fma.rn.f64 	%fd165, %fd164, %fd151, 0dBE5F36CD6D3D46A9;
	fma.rn.f64 	%fd166, %fd165, %fd151, 0d3E9C6B4F5D03B787;
	fma.rn.f64 	%fd167, %fd166, %fd151, 0dBEB6E8A5434AE8A2;
	fma.rn.f64 	%fd168, %fd167, %fd151, 0dBEED1D1F7B8736F6;
	fma.rn.f64 	%fd169, %fd168, %fd151, 0d3F2879C2A212F024;
	fma.rn.f64 	%fd170, %fd169, %fd151, 0dBF4845769484FCA8;
	fma.rn.f64 	%fd171, %fd170, %fd151, 0dBF78B6C33114F909;
	fma.rn.f64 	%fd172, %fd171, %fd151, 0d3FCEBD80D9B13E28;
	fma.rn.f64 	%fd173, %fd172, %fd151, 0d3FFA755E7C99AE86;
	fma.rn.f64 	%fd178, %fd173, %fd1, %fd173;
	bra.uni 	$L__BB0_13;
$L__BB0_2:
	{
	.reg .b32 %temp; 
	mov.b64 	{%temp, %r1}, %fd18;
	}
	setp.gt.s32 	%p4, %r1, 1072693247;
	selp.f64 	%fd174, %fd2, %fd18, %p4;
	{
	.reg .b32 %temp; 
	mov.b64 	{%temp, %r43}, %fd174;
	}
	mov.b32 	%f1, %r43;
	setp.ltu.f32 	%p5, %f1, 0f2B2BFF2F;
	@%p5 bra 	$L__BB0_4;
	{
	.reg .b32 %temp; 
	mov.b64 	{%r12, %temp}, %fd174;
	}
	shr.u32 	%r13, %r43, 20;
	and.b32  	%r14, %r13, 2046;
	add.s32 	%r15, %r14, 2147482626;
	mov.b32 	%r16, 1127219200;
	mov.b64 	%fd20, {%r15, %r16};
	mov.b32 	%r17, -2147483648;
	mov.b64 	%fd21, {%r17, %r16};
	sub.f64 	%fd22, %fd20, %fd21;
	and.b32  	%r18, %r43, -2145386497;
	or.b32  	%r19, %r18, 1071644672;
	mov.b64 	%fd23, {%r12, %r19};
	add.f64 	%fd24, %fd23, 0dBFF0000000000000;
	add.f64 	%fd25, %fd23, 0d3FF0000000000000;
	rcp.approx.ftz.f64 	%fd26, %fd25;
	neg.f64 	%fd27, %fd25;
	fma.rn.f64 	%fd28, %fd27, %fd26, 0d3FF0000000000000;
	fma.rn.f64 	%fd29, %fd28, %fd28, %fd28;
	fma.rn.f64 	%fd30, %fd29, %fd26, %fd26;
	mul.f64 	%fd31, %fd24, %fd30;
	fma.rn.f64 	%fd32, %fd31, 0dC000000000000000, %fd24;
	neg.f64 	%fd33, %fd31;
	fma.rn.f64 	%fd34, %fd33, %fd24, %fd32;
	fma.rn.f64 	%fd35, %fd34, %fd30, %fd31;
	mul.f64 	%fd36, %fd35, %fd35;
	fma.rn.f64 	%fd37, %fd36, 0d3FB5C5C218C775C9, 0d3FA55CF59CDC5D89;
	fma.rn.f64 	%fd38, %fd37, %fd36, 0d3FAEFD18CF6EBB9C;
	fma.rn.f64 	%fd39, %fd38, %fd36, 0d3FB10682EDCB8D1B;
	fma.rn.f64 	%fd40, %fd39, %fd36, 0d3FB3B1DD3AC7FC96;
	fma.rn.f64 	%fd41, %fd40, %fd36, 0d3FB745CB459B54A6;
	fma.rn.f64 	%fd42, %fd41, %fd36, 0d3FBC71C741A0669F;
	fma.rn.f64 	%fd43, %fd42, %fd36, 0d3FC249249209112E;
	fma.rn.f64 	%fd44, %fd43, %fd36, 0d3FC99999999A06C1;
	fma.rn.f64 	%fd45, %fd44, %fd36, 0d3FD5555555555535;
	mul.f64 	%fd46, %fd36, %fd45;
	fma.rn.f64 	%fd47, %fd46, %fd35, %fd35;
	add.f64 	%fd48, %fd47, %fd47;
	fma.rn.f64 	%fd49, %fd22, 0d3FE62E42FEFA39EF, %fd48;
	neg.f64 	%fd50, %fd49;
	rsqrt.approx.ftz.f64 	%fd51, %fd50;
	mul.rn.f64 	%fd52, %fd51, %fd51;
	fma.rn.f64 	%fd53, %fd49, %fd52, 0d3FF0000000000000;
	fma.rn.f64 	%fd54, %fd53, 0d3FD8000000000000, 0d3FE0000000000000;
	mul.rn.f64 	%fd55, %fd53, %fd51;
	fma.rn.f64 	%fd56, %fd54, %fd55, %fd51;
	fma.rn.f64 	%fd57, %fd56, 0d3FEBE9222591AFAB, 0d4000A0E7333839AA;
	fma.rn.f64 	%fd58, %fd57, %fd56, 0d4008768CF7E57D5C;
	fma.rn.f64 	%fd59, %fd58, %fd56, 0d400B77E7E28DA583;
	fma.rn.f64 	%fd60, %fd59, %fd56, 0d3FF34F26A4F99CF9;
	fma.rn.f64 	%fd61, %fd60, %fd56, 0d3FC1F674ADB019ED;
	fma.rn.f64 	%fd62, %fd61, %fd56, 0d3F75DDAE9506431D;
	fma.rn.f64 	%fd63, %fd62, %fd56, 0d3F0ADA49AA32489C;
	add.f64 	%fd64, %fd56, 0d4001E90FF51C2197;
	fma.rn.f64 	%fd65, %fd64, %fd56, 0d40111EA3A7CF3820;
	fma.rn.f64 	%fd66, %fd65, %fd56, 0d4011A0E4A4749594;
	fma.rn.f64 	%fd67, %fd66, %fd56, 0d400D4E977D38C14D;
	fma.rn.f64 	%fd68, %fd67, %fd56, 0d3FF37FD567EC0D5F;
	fma.rn.f64 	%fd69, %fd68, %fd56, 0d3FC1FB9D7F676033;
	fma.rn.f64 	%fd70, %fd69, %fd56, 0d3F75DDCDF98946E4;
	fma.rn.f64 	%fd71, %fd70, %fd56, 0d3F0ADA42D79D8DBB;
	mul.f64 	%fd72, %fd56, %fd71;
	div.rn.f64 	%fd177, %fd63, %fd72;
	bra.uni 	$L__BB0_12;
$L__BB0_4:
	{
	.reg .b32 %temp; 
	mov.b64 	{%r44, %temp}, %fd174;
	}
	setp.gt.s32 	%p6, %r43, 1048575;
	mov.b32 	%r45, -1023;
	@%p6 bra 	$L__BB0_6;
	mul.f64 	%fd174, %fd174, 0d4350000000000000;
	{
	.reg .b32 %temp; 
	mov.b64 	{%temp, %r43}, %fd174;
	}
	{
	.reg .b32 %temp; 
	mov.b64 	{%r44, %temp}, %fd174;
	}
	mov.b32 	%r45, -1077;
$L__BB0_6:
	add.s32 	%r22, %r43, -1;
	setp.gt.u32 	%p7, %r22, 2146435070;
	@%p7 bra 	$L__BB0_10;
	shr.u32 	%r25, %r43, 20;
	add.s32 	%r46, %r45, %r25;
	and.b32  	%r26, %r43, 1048575;
	or.b32  	%r27, %r26, 1072693248;
	mov.b64 	%fd175, {%r44, %r27};
	setp.lt.u32 	%p9, %r27, 1073127583;
	@%p9 bra 	$L__BB0_9;
	{
	.reg .b32 %temp; 
	mov.b64 	{%r28, %temp}, %fd175;
	}
	{
	.reg .b32 %temp; 
	mov.b64 	{%temp, %r29}, %fd175;
	}
	add.s32 	%r30, %r29, -1048576;
	mov.b64 	%fd175, {%r28, %r30};
	add.s32 	%r46, %r46, 1;
$L__BB0_9:
	add.f64 	%fd74, %fd175, 0dBFF0000000000000;
	add.f64 	%fd75, %fd175, 0d3FF0000000000000;
	rcp.approx.ftz.f64 	%fd76, %fd75;
	neg.f64 	%fd77, %fd75;
	fma.rn.f64 	%fd78, %fd77, %fd76, 0d3FF0000000000000;
	fma.rn.f64 	%fd79, %fd78, %fd78, %fd78;
	fma.rn.f64 	%fd80, %fd79, %fd76, %fd76;
	mul.f64 	%fd81, %fd74, %fd80;
	fma.rn.f64 	%fd82, %fd74, %fd80, %fd81;
	mul.f64 	%fd83, %fd82, %fd82;
	fma.rn.f64 	%fd84, %fd83, 0d3EB1380B3AE80F1E, 0d3ED0EE258B7A8B04;
	fma.rn.f64 	%fd85, %fd84, %fd83, 0d3EF3B2669F02676F;
	fma.rn.f64 	%fd86, %fd85, %fd83, 0d3F1745CBA9AB0956;
	fma.rn.f64 	%fd87, %fd86, %fd83, 0d3F3C71C72D1B5154;
	fma.rn.f64 	%fd88, %fd87, %fd83, 0d3F624924923BE72D;
	fma.rn.f64 	%fd89, %fd88, %fd83, 0d3F8999999999A3C4;
	fma.rn.f64 	%fd90, %fd89, %fd83, 0d3FB5555555555554;
	sub.f64 	%fd91, %fd74, %fd82;
	add.f64 	%fd92, %fd91, %fd91;
	neg.f64 	%fd93, %fd82;
	fma.rn.f64 	%fd94, %fd93, %fd74, %fd92;
	mul.f64 	%fd95, %fd80, %fd94;
	mul.f64 	%fd96, %fd83, %fd90;
	fma.rn.f64 	%fd97, %fd96, %fd82, %fd95;
	xor.b32  	%r31, %r46, -2147483648;
	mov.b32 	%r32, 1127219200;
	mov.b64 	%fd98, {%r31, %r32};
	mov.b32 	%r33, -2147483648;
	mov.b64 	%fd99, {%r33, %r32};
	sub.f64 	%fd100, %fd98, %fd99;
	fma.rn.f64 	%fd101, %fd100, 0d3FE62E42FEFA39EF, %fd82;
	fma.rn.f64 	%fd102, %fd100, 0dBFE62E42FEFA39EF, %fd101;
	sub.f64 	%fd103, %fd102, %fd82;
	sub.f64 	%fd104, %fd97, %fd103;
	fma.rn.f64 	%fd105, %fd100, 0d3C7ABC9E3B39803F, %fd104;
	add.f64 	%fd176, %fd101, %fd105;
	bra.uni 	$L__BB0_11;
$L__BB0_10:
	fma.rn.f64 	%fd73, %fd174, 0d7FF0000000000000, 0d7FF0000000000000;
	{
	.reg .b32 %temp; 
	mov.b64 	{%temp, %r23}, %fd174;
	}
	and.b32  	%r24, %r23, 2147483647;
	setp.eq.s32 	%p8, %r24, 0;
	selp.f64 	%fd176, 0dFFF0000000000000, %fd73, %p8;
$L__BB0_11:
	neg.f64 	%fd106, %fd176;
	rsqrt.approx.f64 	%fd107, %fd106;
	fma.rn.f64 	%fd108, %fd107, 0d3FE8E2101C71B0BF, 0d3FFA2013964E259C;
	fma.rn.f64 	%fd109, %fd108, %fd107, 0d3FDABFE90921BE68;
	fma.rn.f64 	%fd110, %fd109, %fd107, 0d3F97E41314DE00D4;
	fma.rn.f64 	%fd111, %fd110, %fd107, 0d3F311BD487102E94;
	add.f64 	%fd112, %fd107, 0d3FF59895C30BAA54;
	fma.rn.f64 	%fd113, %fd112, %fd107, 0d3FFAE8E5956A143F;
	fma.rn.f64 	%fd114, %fd113, %fd107, 0d3FDACCE85FF7383D;
	fma.rn.f64 	%fd115, %fd114, %fd107, 0d3F97E43B6CAC34FE;
	fma.rn.f64 	%fd116, %fd115, %fd107, 0d3F311BD08289EB12;
	mul.f64 	%fd117, %fd107, %fd116;
	div.rn.f64 	%fd177, %fd111, %fd117;
$L__BB0_12:
	setp.gt.s32 	%p10, %r1, 1072693247;
	neg.f64 	%fd118, %fd177;
	selp.f64 	%fd178, %fd118, %fd177, %p10;
$L__BB0_13:
	cvta.to.global.u64 	%rd2, %rd1;
	st.global.f64 	[%rd2], %fd178;
	ret;

}
	// .globl	_Z7_erfinvPdd
.visible .entry _Z7_erfinvPdd(
	.param .u64 .ptr .align 1 _Z7_erfinvPdd_param_0,
	.param .f64 _Z7_erfinvPdd_param_1
)
{
	.reg .pred 	%p<6>;
	.reg .b32 	%r<13>;
	.reg .b32 	%f<3>;
	.reg .b64 	%rd<3>;
	.reg .b64 	%fd<101>;

	ld.param.u64 	%rd1, [_Z7_erfinvPdd_param_0];
	ld.param.f64 	%fd8, [_Z7_erfinvPdd_param_1];
	{
	.reg .b32 %temp; 
	mov.b64 	{%temp, %r1}, %fd8;
	}
	mov.b32 	%f1, %r1;
	abs.f32 	%f2, %f1;
	setp.geu.f32 	%p1, %f2, 0f3FF00000;
	@%p1 bra 	$L__BB1_6;
	neg.f64 	%fd10, %fd8;
	fma.rn.f64 	%fd11, %fd8, %fd10, 0d3FF0000000000000;
	{
	.reg .b32 %temp; 
	mov.b64 	{%temp, %r2}, %fd11;
	}
	{
	.reg .b32 %temp; 
	mov.b64 	{%r3, %temp}, %fd11;
	}
	shr.u32 	%r4, %r2, 20;
	and.b32  	%r5, %r4, 2046;
	add.s32 	%r6, %r5, 2147482626;
	mov.b32 	%r7, 1127219200;
	mov.b64 	%fd12, {%r6, %r7};
	mov.b32 	%r8, -2147483648;
	mov.b64 	%fd13, {%r8, %r7};
	sub.f64 	%fd14, %fd12, %fd13;
	and.b32  	%r9, %r2, -2145386497;
	or.b32  	%r10, %r9, 1071644672;
	mov.b64 	%fd15, {%r3, %r10};
	add.f64 	%fd16, %fd15, 0dBFF0000000000000;
	add.f64 	%fd17, %fd15, 0d3FF0000000000000;
	rcp.approx.ftz.f64 	%fd18, %fd17;
	neg.f64 	%fd19, %fd17;
	fma.rn.f64 	%fd20, %fd19, %fd18, 0d3FF0000000000000;
	fma.rn.f64 	%fd21, %fd20, %fd20, %fd20;
	fma.rn.f64 	%fd22, %fd21, %fd18, %fd18;
	mul.f64 	%fd23, %fd16, %fd22;
	fma.rn.f64 	%fd24, %fd23, 0dC000000000000000, %fd16;
	neg.f64 	%fd25, %fd23;
	fma.rn.f64 	%fd26, %fd25, %fd16, %fd24;
	fma.rn.f64 	%fd27, %fd26, %fd22, %fd23;
	mul.f64 	%fd28, %fd27, %fd27;
	fma.rn.f64 	%fd29, %fd28, 0d3FB5C5C218C775C9, 0d3FA55CF59CDC5D89;
	fma.rn.f64 	%fd30, %fd29, %fd28, 0d3FAEFD18CF6EBB9C;
	fma.rn.f64 	%fd31, %fd30, %fd28, 0d3FB10682EDCB8D1B;
	fma.rn.f64 	%fd32, %fd31, %fd28, 0d3FB3B1DD3AC7FC96;
	fma.rn.f64 	%fd33, %fd32, %fd28, 0d3FB745CB459B54A6;
	fma.rn.f64 	%fd34, %fd33, %fd28, 0d3FBC71C741A0669F;
	fma.rn.f64 	%fd35, %fd34, %fd28, 0d3FC249249209112E;
	fma.rn.f64 	%fd36, %fd35, %fd28, 0d3FC99999999A06C1;
	fma.rn.f64 	%fd37, %fd36, %fd28, 0d3FD5555555555535;
	mul.f64 	%fd38, %fd28, %fd37;
	fma.rn.f64 	%fd39, %fd38, %fd27, %fd27;
	add.f64 	%fd40, %fd39, %fd39;
	fma.rn.f64 	%fd1, %fd14, 0d3FE62E42FEFA39EF, %fd40;
	{
	.reg .b32 %temp; 
	mov.b64 	{%temp, %r11}, %fd1;
	}
	setp.gt.u32 	%p4, %r11, -1072103425;
	@%p4 bra 	$L__BB1_3;
	mov.f64 	%fd76, 0dC009000000000000;
	sub.f64 	%fd77, %fd76, %fd1;
	fma.rn.f64 	%fd78, %fd77, 0dBBB135D2E746E627, 0dBC08DDF93324D327;
	fma.rn.f64 	%fd79, %fd78, %fd77, 0d3C37B83EEF0B7C9F;
	fma.rn.f64 	%fd80, %fd79, %fd77, 0d3C69BA72CD589B91;
	fma.rn.f64 	%fd81, %fd80, %fd77, 0dBCA33689090A6B96;
	fma.rn.f64 	%fd82, %fd81, %fd77, 0d3C782E11898132E0;
	fma.rn.f64 	%fd83, %fd82, %fd77, 0d3CFDE4ACFD9E26BA;
	fma.rn.f64 	%fd84, %fd83, %fd77, 0dBD26D33EED66C487;
	fma.rn.f64 	%fd85, %fd84, %fd77, 0dBD36F2167040D8E2;
	fma.rn.f64 	%fd86, %fd85, %fd77, 0d3D872A22C2D77E20;
	fma.rn.f64 	%fd87, %fd86, %fd77, 0dBDAC8859C4E5C0AF;
	fma.rn.f64 	%fd88, %fd87, %fd77, 0dBDCDC583D118A561;
	fma.rn.f64 	%fd89, %fd88, %fd77, 0d3E120F47CCF46B3C;
	fma.rn.f64 	%fd90, %fd89, %fd77, 0dBE31A9E38DC84D60;
	fma.rn.f64 	%fd91, %fd90, %fd77, 0dBE5F36CD6D3D46A9;
	fma.rn.f64 	%fd92, %fd91, %fd77, 0d3E9C6B4F5D03B787;
	fma.rn.f64 	%fd93, %fd92, %fd77, 0dBEB6E8A5434AE8A2;
	fma.rn.f64 	%fd94, %fd93, %fd77, 0dBEED1D1F7B8736F6;
	fma.rn.f64 	%fd95, %fd94, %fd77, 0d3F2879C2A212F024;
	fma.rn.f64 	%fd96, %fd95, %fd77, 0dBF4845769484FCA8;
	fma.rn.f64 	%fd97, %fd96, %fd77, 0dBF78B6C33114F909;
	fma.rn.f64 	%fd98, %fd97, %fd77, 0d3FCEBD80D9B13E28;
	fma.rn.f64 	%fd100, %fd98, %fd77, 0d3FFA755E7C99AE86;
	bra.uni 	$L__BB1_8;
$L__BB1_3:
	neg.f64 	%fd41, %fd1;
	sqrt.rn.f64 	%fd3, %fd41;
	{
	.reg .b32 %temp; 
	mov.b64 	{%temp, %r12}, %fd3;
	}
	setp.gt.s32 	%p5, %r12, 1074790399;
	@%p5 bra 	$L__BB1_5;
	add.f64 	%fd58, %fd3, 0dC00A000000000000;
	fma.rn.f64 	%fd59, %fd58, 0d3E23040F87DBD932, 0d3E785CBE52878635;
	fma.rn.f64 	%fd60, %fd59, %fd58, 0dBE92777453DD3955;
	fma.rn.f64 	%fd61, %fd60, %fd58, 0d3E5395ABCD554C6C;
	fma.rn.f64 	%fd62, %fd61, %fd58, 0d3EB936388A3790AD;
	fma.rn.f64 	%fd63, %fd62, %fd58, 0dBED0D5DB812B5083;
	fma.rn.f64 	%fd64, %fd63, %fd58, 0d3EC8860CD5D652F6;
	fma.rn.f64 	%fd65, %fd64, %fd58, 0d3EEA29A0CACDFB23;
	fma.rn.f64 	%fd66, %fd65, %fd58, 0dBF08CEF1F80281F2;
	fma.rn.f64 	%fd67, %fd66, %fd58, 0d3F11E684D0B9188A;
	fma.rn.f64 	%fd68, %fd67, %fd58, 0d3EF932CD54C8A222;
	fma.rn.f64 	%fd69, %fd68, %fd58, 0dBF37448A89EF8AA3;
	fma.rn.f64 	%fd70, %fd69, %fd58, 0d3F4F3CC55AD40C25;
	fma.rn.f64 	%fd71, %fd70, %fd58, 0dBF5BA924132F38B1;
	fma.rn.f64 	%fd72, %fd71, %fd58, 0d3F6468EECA533CF8;
	fma.rn.f64 	%fd73, %fd72, %fd58, 0dBF6EBADABB891BBD;
	fma.rn.f64 	%fd74, %fd73, %fd58, 0d3F75FFCFE5B76AFC;
	fma.rn.f64 	%fd75, %fd74, %fd58, 0d3FF0158A6D641D39;
	fma.rn.f64 	%fd100, %fd75, %fd58, 0d4008ABCC380D5A48;
	bra.uni 	$L__BB1_8;
$L__BB1_5:
	add.f64 	%fd42, %fd3, 0dC014000000000000;
	fma.rn.f64 	%fd43, %fd42, 0dBDBDCEC3A7785389, 0dBDF18FEEC0E38727;
	fma.rn.f64 	%fd44, %fd43, %fd42, 0d3E19E6BF2DDA45E3;
	fma.rn.f64 	%fd45, %fd44, %fd42, 0dBE30468FB24E2F5F;
	fma.rn.f64 	%fd46, %fd45, %fd42, 0d3E405AC6A8FBA182;
	fma.rn.f64 	%fd47, %fd46, %fd42, 0dBE50102E495FB9C0;
	fma.rn.f64 	%fd48, %fd47, %fd42, 0d3E5F4C20E1334AF8;
	fma.rn.f64 	%fd49, %fd48, %fd42, 0dBE722D220FDF9C3E;
	fma.rn.f64 	%fd50, %fd49, %fd42, 0d3E8EBC8BB824CB54;
	fma.rn.f64 	%fd51, %fd50, %fd42, 0dBEB0A8D40EA372CC;
	fma.rn.f64 	%fd52, %fd51, %fd42, 0d3ED2FBD29D093D2B;
	fma.rn.f64 	%fd53, %fd52, %fd42, 0dBEF4A3497E1E0FAC;
	fma.rn.f64 	%fd54, %fd53, %fd42, 0d3F13EBF4EB00938F;
	fma.rn.f64 	%fd55, %fd54, %fd42, 0dBF2C2F36A8FC5D53;
	fma.rn.f64 	%fd56, %fd55, %fd42, 0dBF222EA5DF04047C;
	fma.rn.f64 	%fd57, %fd56, %fd42, 0d3FF02A30D1FBA0DC;
	fma.rn.f64 	%fd100, %fd57, %fd42, 0d4013664DDD1AD7FB;
	bra.uni 	$L__BB1_8;
$L__BB1_6:
	setp.nan.f64 	%p2, %fd8, %fd8;
	mov.f64 	%fd100, %fd8;
	@%p2 bra 	$L__BB1_8;
	abs.f64 	%fd9, %fd8;
	setp.eq.f64 	%p3, %fd9, 0d3FF0000000000000;
	selp.f64 	%fd100, 0d7FF0000000000000, 0dFFF8000000000000, %p3;
$L__BB1_8:
	cvta.to.global.u64 	%rd2, %rd1;
	mul.f64 	%fd99, %fd8, %fd100;
	st.global.f64 	[%rd2], %fd99;
	ret;

}
	// .globl	_Z8_normcdfPdd
.visible .entry _Z8_normcdfPdd(
	.param .u64 .ptr .align 1 _Z8_normcdfPdd_param_0,
	.param .f64 _Z8_normcdfPdd_param_1
)
{
	.reg .pred 	%p<9>;
	.reg .b32 	%r<17>;
	.reg .b64 	%rd<3>;
	.reg .b64 	%fd<104>;

	ld.param.u64 	%rd1, [_Z8_normcdfPdd_param_0];
	ld.param.f64 	%fd10, [_Z8_normcdfPdd_param_1];
	abs.f64 	%fd11, %fd10;
	setp.gt.f64 	%p1, %fd11, 0d4043400000000000;
	mov.f64 	%fd12, 0d4043400000000000;
	copysign.f64 	%fd13, %fd10, %fd12;
	selp.f64 	%fd1, %fd13, %fd10, %p1;
	mov.f64 	%fd14, 0dBFE6A09E667F3BCD;
	mul.rn.f64 	%fd2, %fd1, %fd14;
	neg.f64 	%fd15, %fd2;
	fma.rn.f64 	%fd16, %fd1, 0dBFE6A09E667F3BCD, %fd15;
	fma.rn.f64 	%fd3, %fd1, 0d3C8BDD3413B26456, %fd16;
	add.rn.f64 	%fd4, %fd2, %fd3;
	{
	.reg .b32 %temp; 
	mov.b64 	{%temp, %r1}, %fd4;
	}
	and.b32  	%r2, %r1, 2147483647;
	{
	.reg .b32 %temp; 
	mov.b64 	{%r3, %temp}, %fd4;
	}
	setp.gt.u32 	%p2, %r2, 2146435071;
	@%p2 bra 	$L__BB2_2;
	mov.b64 	%fd20, {%r3, %r2};
	add.f64 	%fd21, %fd20, 0dC010000000000000;
	add.f64 	%fd22, %fd20, 0d4010000000000000;
	rcp.approx.ftz.f64 	%fd23, %fd22;
	neg.f64 	%fd24, %fd22;
	fma.rn.f64 	%fd25, %fd24, %fd23, 0d3FF0000000000000;
	fma.rn.f64 	%fd26, %fd25, %fd25, %fd25;
	fma.rn.f64 	%fd27, %fd26, %fd23, %fd23;
	mul.f64 	%fd28, %fd21, %fd27;
	mov.f64 	%fd29, 0d3FF0000000000000;
	add.rn.f64 	%fd30, %fd28, %fd29;
	fma.rn.f64 	%fd31, %fd30, 0dC010000000000000, %fd20;
	neg.f64 	%fd32, %fd28;
	fma.rn.f64 	%fd33, %fd32, %fd20, %fd31;
	fma.rn.f64 	%fd34, %fd27, %fd33, %fd28;
	fma.rn.f64 	%fd35, %fd34, 0dBDF8774AD4E0BFD7, 0dBE44E1C6FD03D328;
	fma.rn.f64 	%fd36, %fd35, %fd34, 0dBE4330149F7A56B6;
	fma.rn.f64 	%fd37, %fd36, %fd34, 0d3E7BEDDED8376273;
	fma.rn.f64 	%fd38, %fd37, %fd34, 0d3E6F9254C3ABF22B;
	fma.rn.f64 	%fd39, %fd38, %fd34, 0dBEAB9068C2148CF0;
	fma.rn.f64 	%fd40, %fd39, %fd34, 0d3E94C6454DB34009;
	fma.rn.f64 	%fd41, %fd40, %fd34, 0d3ED7F1C378F2311D;
	fma.rn.f64 	%fd42, %fd41, %fd34, 0dBEE78E051C6D5C58;
	fma.rn.f64 	%fd43, %fd42, %fd34, 0dBEF995B4EAD14A90;
	fma.rn.f64 	%fd44, %fd43, %fd34, 0d3F23BE27CF0A29B2;
	fma.rn.f64 	%fd45, %fd44, %fd34, 0dBF2A1DEF3E81672E;
	fma.rn.f64 	%fd46, %fd45, %fd34, 0dBF48D4ABE68C1713;
	fma.rn.f64 	%fd47, %fd46, %fd34, 0d3F749C67210DD6B4;
	fma.rn.f64 	%fd48, %fd47, %fd34, 0dBF9096238568E357;
	fma.rn.f64 	%fd49, %fd48, %fd34, 0d3FA3079EDF8C2DC9;
	fma.rn.f64 	%fd50, %fd49, %fd34, 0dBFB0FB06DFF601FC;
	fma.rn.f64 	%fd51, %fd50, %fd34, 0d3FB7FEE004DFBCDC;
	fma.rn.f64 	%fd52, %fd51, %fd34, 0dBFB9DDB23C3DB8C6;
	fma.rn.f64 	%fd53, %fd52, %fd34, 0d3FB16ECEFCFA5FDA;
	fma.rn.f64 	%fd54, %fd53, %fd34, 0d3F8F7F5DF66FB6D6;
	fma.rn.f64 	%fd55, %fd54, %fd34, 0dBFC1DF1AD154A29D;
	fma.rn.f64 	%fd56, %fd55, %fd34, 0d3FF3BA5916E9FD7F;
	fma.rn.f64 	%fd57, %fd20, 0d4000000000000000, 0d3FF0000000000000;
	rcp.approx.ftz.f64 	%fd58, %fd57;
	neg.f64 	%fd59, %fd57;
	fma.rn.f64 	%fd60, %fd59, %fd58, 0d3FF0000000000000;
	fma.rn.f64 	%fd61, %fd60, %fd60, %fd60;
	fma.rn.f64 	%fd62, %fd61, %fd58, %fd58;
	mul.f64 	%fd63, %fd62, %fd56;
	mul.f64 	%fd64, %fd63, 0dC000000000000000;
	fma.rn.f64 	%fd65, %fd20, %fd64, %fd56;
	neg.f64 	%fd66, %fd63;
	add.rn.f64 	%fd67, %fd65, %fd66;
	fma.rn.f64 	%fd68, %fd67, %fd62, %fd63;
	neg.f64 	%fd69, %fd20;
	mul.f64 	%fd70, %fd20, %fd69;
	fma.rn.f64 	%fd71, %fd70, 0d3FF71547652B82FE, 0d4338000000000000;
	{
	.reg .b32 %temp; 
	mov.b64 	{%r4, %temp}, %fd71;
	}
	mov.f64 	%fd72, 0dC338000000000000;
	add.rn.f64 	%fd73, %fd71, %fd72;
	fma.rn.f64 	%fd74, %fd73, 0dBFE62E42FEFA39EF, %fd70;
	fma.rn.f64 	%fd75, %fd73, 0dBC7ABC9E3B39803F, %fd74;
	fma.rn.f64 	%fd76, %fd75, 0d3E5ADE1569CE2BDF, 0d3E928AF3FCA213EA;
	fma.rn.f64 	%fd77, %fd76, %fd75, 0d3EC71DEE62401315;
	fma.rn.f64 	%fd78, %fd77, %fd75, 0d3EFA01997C89EB71;
	fma.rn.f64 	%fd79, %fd78, %fd75, 0d3F2A01A014761F65;
	fma.rn.f64 	%fd80, %fd79, %fd75, 0d3F56C16C1852B7AF;
	fma.rn.f64 	%fd81, %fd80, %fd75, 0d3F81111111122322;
	fma.rn.f64 	%fd82, %fd81, %fd75, 0d3FA55555555502A1;
	fma.rn.f64 	%fd83, %fd82, %fd75, 0d3FC5555555555511;
	fma.rn.f64 	%fd84, %fd83, %fd75, 0d3FE000000000000B;
	fma.rn.f64 	%fd85, %fd84, %fd75, 0d3FF0000000000000;
	fma.rn.f64 	%fd86, %fd85, %fd75, 0d3FF0000000000000;
	shr.u32 	%r5, %r4, 31;
	add.s32 	%r6, %r4, %r5;
	shr.s32 	%r7, %r6, 1;
	{
	.reg .b32 %temp; 
	mov.b64 	{%r8, %temp}, %fd86;
	}
	{
	.reg .b32 %temp; 
	mov.b64 	{%temp, %r9}, %fd86;
	}
	shl.b32 	%r10, %r7, 20;
	add.s32 	%r11, %r9, %r10;
	mov.b64 	%fd87, {%r8, %r11};
	sub.s32 	%r12, %r4, %r7;
	shl.b32 	%r13, %r12, 20;
	add.s32 	%r14, %r13, 1072693248;
	mov.b32 	%r15, 0;
	mov.b64 	%fd88, {%r15, %r14};
	mul.f64 	%fd89, %fd88, %fd87;
	neg.f64 	%fd90, %fd70;
	fma.rn.f64 	%fd91, %fd69, %fd20, %fd90;
	fma.rn.f64 	%fd92, %fd89, %fd91, %fd89;
	mul.f64 	%fd93, %fd92, %fd68;
	setp.gt.u32 	%p6, %r2, 1077624832;
	selp.f64 	%fd94, 0d0000000000000000, %fd93, %p6;
	setp.lt.s32 	%p7, %r1, 0;
	mov.f64 	%fd95, 0d4000000000000000;
	sub.f64 	%fd96, %fd95, %fd94;
	selp.f64 	%fd103, %fd96, %fd94, %p7;
	bra.uni 	$L__BB2_3;
$L__BB2_2:
	setp.eq.s32 	%p3, %r2, 2146435072;
	setp.eq.s32 	%p4, %r3, 0;
	setp.lt.s32 	%p5, %r1, 0;
	selp.f64 	%fd17, 0d4000000000000000, 0d0000000000000000, %p5;
	add.f64 	%fd18, %fd4, %fd4;
	selp.f64 	%fd19, %fd17, %fd18, %p4;
	selp.f64 	%fd103, %fd19, %fd18, %p3;
$L__BB2_3:
	{
	.reg .b32 %temp; 
	mov.b64 	{%temp, %r16}, %fd1;
	}
	setp.lt.u32 	%p8, %r16, -1074790399;
	@%p8 bra 	$L__BB2_5;
	sub.f64 	%fd97, %fd2, %fd4;
	add.rn.f64 	%fd98, %fd97, %fd3;
	mul.f64 	%fd99, %fd4, 0dC000000000000000;
	mul.f64 	%fd100, %fd99, %fd103;
	fma.rn.f64 	%fd103, %fd100, %fd98, %fd103;
$L__BB2_5:
	cvta.to.global.u64 	%rd2, %rd1;
	mul.f64 	%fd101, %fd103, 0d3FE0000000000000;
	st.global.f64 	[%rd2], %fd101;
	ret;

}
	// .globl	_Z11_normcdfinvPdd
.visible .entry _Z11_normcdfinvPdd(
	.param .u64 .ptr .align 1 _Z11_normcdfinvPdd_param_0,
	.param .f64 _Z11_normcdfinvPdd_param_1
)
{
	.reg .pred 	%p<11>;
	.reg .b32 	%r<47>;
	.reg .b32 	%f<2>;
	.reg .b64 	%rd<3>;
	.reg .b64 	%fd<184>;

	ld.param.u64 	%rd1, [_Z11_normcdfinvPdd_param_0];
	ld.param.f64 	%fd19, [_Z11_normcdfinvPdd_param_1];
	add.f64 	%fd1, %fd19, %fd19;
	neg.f64 	%fd2, %fd1;
	mov.f64 	%fd20, 0d4000000000000000;
	add.rn.f64 	%fd3, %fd20, %fd2;
	setp.ltu.f64 	%p1, %fd1, 0d3F4FA4D2AD8F904D;
	setp.gtu.f64 	%p2, %fd1, 0d3FFFFC0B65AA4E0E;
	or.pred  	%p3, %p1, %p2;
	@%p3 bra 	$L__BB3_2;
	mul.rn.f64 	%fd120, %fd3, %fd1;
	{
	.reg .b32 %temp; 
	mov.b64 	{%temp, %r34}, %fd120;
	}
	{
	.reg .b32 %temp; 
	mov.b64 	{%r35, %temp}, %fd120;
	}
	shr.u32 	%r36, %r34, 20;
	and.b32  	%r37, %r36, 2046;
	add.s32 	%r38, %r37, 2147482626;
	mov.b32 	%r39, 1127219200;
	mov.b64 	%fd121, {%r38, %r39};
	mov.b32 	%r40, -2147483648;
	mov.b64 	%fd122, {%r40, %r39};
	sub.f64 	%fd123, %fd121, %fd122;
	and.b32  	%r41, %r34, -2145386497;
	or.b32  	%r42, %r41, 1071644672;
	mov.b64 	%fd124, {%r35, %r42};
	add.f64 	%fd125, %fd124, 0dBFF0000000000000;
	add.f64 	%fd126, %fd124, 0d3FF0000000000000;
	rcp.approx.ftz.f64 	%fd127, %fd126;
	neg.f64 	%fd128, %fd126;
	fma.rn.f64 	%fd129, %fd128, %fd127, 0d3FF0000000000000;
	fma.rn.f64 	%fd130, %fd129, %fd129, %fd129;
	fma.rn.f64 	%fd131, %fd130, %fd127, %fd127;
	mul.f64 	%fd132, %fd125, %fd131;
	fma.rn.f64 	%fd133, %fd132, 0dC000000000000000, %fd125;
	neg.f64 	%fd134, %fd132;
	fma.rn.f64 	%fd135, %fd134, %fd125, %fd133;
	fma.rn.f64 	%fd136, %fd135, %fd131, %fd132;
	mul.f64 	%fd137, %fd136, %fd136;
	fma.rn.f64 	%fd138, %fd137, 0d3FB5C5C218C775C9, 0d3FA55CF59CDC5D89;
	fma.rn.f64 	%fd139, %fd138, %fd137, 0d3FAEFD18CF6EBB9C;
	fma.rn.f64 	%fd140, %fd139, %fd137, 0d3FB10682EDCB8D1B;
	fma.rn.f64 	%fd141, %fd140, %fd137, 0d3FB3B1DD3AC7FC96;
	fma.rn.f64 	%fd142, %fd141, %fd137, 0d3FB745CB459B54A6;
	fma.rn.f64 	%fd143, %fd142, %fd137, 0d3FBC71C741A0669F;
	fma.rn.f64 	%fd144, %fd143, %fd137, 0d3FC249249209112E;
	fma.rn.f64 	%fd145, %fd144, %fd137, 0d3FC99999999A06C1;
	fma.rn.f64 	%fd146, %fd145, %fd137, 0d3FD5555555555535;
	mul.f64 	%fd147, %fd137, %fd146;
	fma.rn.f64 	%fd148, %fd147, %fd136, %fd136;
	add.f64 	%fd149, %fd148, %fd148;
	fma.rn.f64 	%fd150, %fd123, 0d3FE62E42FEFA39EF, %fd149;
	mov.f64 	%fd151, 0dC009000000000000;
	sub.f64 	%fd152, %fd151, %fd150;
	fma.rn.f64 	%fd153, %fd152, 0dBBB135D2E746E627, 0dBC08DDF93324D327;
	fma.rn.f64 	%fd154, %fd153, %fd152, 0d3C37B83EEF0B7C9F;
	fma.rn.f64 	%fd155, %fd154, %fd152, 0d3C69BA72CD589B91;
	fma.rn.f64 	%fd156, %fd155, %fd152, 0dBCA33689090A6B96;
	fma.rn.f64 	%fd157, %fd156, %fd152, 0d3C782E11898132E0;
	fma.rn.f64 	%fd158, %fd157, %fd152, 0d3CFDE4ACFD9E26BA;
	fma.rn.f64 	%fd159, %fd158, %fd152, 0dBD26D33EED66C487;
	fma.rn.f64 	%fd160, %fd159, %fd152, 0dBD36F2167040D8E2;
	fma.rn.f64 	%fd161, %fd160, %fd152, 0d3D872A22C2D77E20;
	fma.rn.f64 	%fd162, %fd161, %fd152, 0dBDAC8859C4E5C0AF;
	fma.rn.f64 	%fd163, %fd162, %fd152, 0dBDCDC583D118A561;
	fma.rn.f64 	%fd164, %fd163, %fd152, 0d3E120F47CCF46B3C;
	fma.rn.f64 	%fd165, %fd164, %fd152, 0dBE31A9E38DC84D60;
	fma.rn.f64 	%fd166, %fd165, %fd152, 0dBE5F36CD6D3D46A9;
	fma.rn.f64 	%fd167, %fd166, %fd152, 0d3E9C6B4F5D03B787;
	fma.rn.f64 	%fd168, %fd167, %fd152, 0dBEB6E8A5434AE8A2;
	fma.rn.f64 	%fd169, %fd168, %fd152, 0dBEED1D1F7B8736F6;
	fma.rn.f64 	%fd170, %fd169, %fd152, 0d3F2879C2A212F024;
	fma.rn.f64 	%fd171, %fd170, %fd152, 0dBF4845769484FCA8;
	fma.rn.f64 	%fd172, %fd171, %fd152, 0dBF78B6C33114F909;
	fma.rn.f64 	%fd173, %fd172, %fd152, 0d3FCEBD80D9B13E28;
	fma.rn.f64 	%fd174, %fd173, %fd152, 0d3FFA755E7C99AE86;
	fma.rn.f64 	%fd183, %fd174, %fd2, %fd174;
	bra.uni 	$L__BB3_13;
$L__BB3_2:
	{
	.reg .b32 %temp; 
	mov.b64 	{%temp, %r1}, %fd1;
	}
	setp.gt.s32 	%p4, %r1, 1072693247;
	selp.f64 	%fd179, %fd3, %fd1, %p4;
	{
	.reg .b32 %temp; 
	mov.b64 	{%temp, %r43}, %fd179;
	}
	mov.b32 	%f1, %r43;
	setp.ltu.f32 	%p5, %f1, 0f2B2BFF2F;
	@%p5 bra 	$L__BB3_4;
	{
	.reg .b32 %temp; 
	mov.b64 	{%r12, %temp}, %fd179;
	}
	shr.u32 	%r13, %r43, 20;
	and.b32  	%r14, %r13, 2046;
	add.s32 	%r15, %r14, 2147482626;
	mov.b32 	%r16, 1127219200;
	mov.b64 	%fd21, {%r15, %r16};
	mov.b32 	%r17, -2147483648;
	mov.b64 	%fd22, {%r17, %r16};
	sub.f64 	%fd23, %fd21, %fd22;
	and.b32  	%r18, %r43, -2145386497;
	or.b32  	%r19, %r18, 1071644672;
	mov.b64 	%fd24, {%r12, %r19};
	add.f64 	%fd25, %fd24, 0dBFF0000000000000;
	add.f64 	%fd26, %fd24, 0d3FF0000000000000;
	rcp.approx.ftz.f64 	%fd27, %fd26;
	neg.f64 	%fd28, %fd26;
	fma.rn.f64 	%fd29, %fd28, %fd27, 0d3FF0000000000000;
	fma.rn.f64 	%fd30, %fd29, %fd29, %fd29;
	fma.rn.f64 	%fd31, %fd30, %fd27, %fd27;
	mul.f64 	%fd32, %fd25, %fd31;
	fma.rn.f64 	%fd33, %fd32, 0dC000000000000000, %fd25;
	neg.f64 	%fd34, %fd32;
	fma.rn.f64 	%fd35, %fd34, %fd25, %fd33;
	fma.rn.f64 	%fd36, %fd35, %fd31, %fd32;
	mul.f64 	%fd37, %fd36, %fd36;
	fma.rn.f64 	%fd38, %fd37, 0d3FB5C5C218C775C9, 0d3FA55CF59CDC5D89;
	fma.rn.f64 	%fd39, %fd38, %fd37, 0d3FAEFD18CF6EBB9C;
	fma.rn.f64 	%fd40, %fd39, %fd37, 0d3FB10682EDCB8D1B;
	fma.rn.f64 	%fd41, %fd40, %fd37, 0d3FB3B1DD3AC7FC96;
	fma.rn.f64 	%fd42, %fd41, %fd37, 0d3FB745CB459B54A6;
	fma.rn.f64 	%fd43, %fd42, %fd37, 0d3FBC71C741A0669F;
	fma.rn.f64 	%fd44, %fd43, %fd37, 0d3FC249249209112E;
	fma.rn.f64 	%fd45, %fd44, %fd37, 0d3FC99999999A06C1;
	fma.rn.f64 	%fd46, %fd45, %fd37, 0d3FD5555555555535;
	mul.f64 	%fd47, %fd37, %fd46;
	fma.rn.f64 	%fd48, %fd47, %fd36, %fd36;
	add.f64 	%fd49, %fd48, %fd48;
	fma.rn.f64 	%fd50, %fd23, 0d3FE62E42FEFA39EF, %fd49;
	neg.f64 	%fd51, %fd50;
	rsqrt.approx.ftz.f64 	%fd52, %fd51;
	mul.rn.f64 	%fd53, %fd52, %fd52;
	fma.rn.f64 	%fd54, %fd50, %fd53, 0d3FF0000000000000;
	fma.rn.f64 	%fd55, %fd54, 0d3FD8000000000000, 0d3FE0000000000000;
	mul.rn.f64 	%fd56, %fd54, %fd52;
	fma.rn.f64 	%fd57, %fd55, %fd56, %fd52;
	fma.rn.f64 	%fd58, %fd57, 0d3FEBE9222591AFAB, 0d4000A0E7333839AA;
	fma.rn.f64 	%fd59, %fd58, %fd57, 0d4008768CF7E57D5C;
	fma.rn.f64 	%fd60, %fd59, %fd57, 0d400B77E7E28DA583;
	fma.rn.f64 	%fd61, %fd60, %fd57, 0d3FF34F26A4F99CF9;
	fma.rn.f64 	%fd62, %fd61, %fd57, 0d3FC1F674ADB019ED;
	fma.rn.f64 	%fd63, %fd62, %fd57, 0d3F75DDAE9506431D;
	fma.rn.f64 	%fd64, %fd63, %fd57, 0d3F0ADA49AA32489C;
	add.f64 	%fd65, %fd57, 0d4001E90FF51C2197;
	fma.rn.f64 	%fd66, %fd65, %fd57, 0d40111EA3A7CF3820;
	fma.rn.f64 	%fd67, %fd66, %fd57, 0d4011A0E4A4749594;
	fma.rn.f64 	%fd68, %fd67, %fd57, 0d400D4E977D38C14D;
	fma.rn.f64 	%fd69, %fd68, %fd57, 0d3FF37FD567EC0D5F;
	fma.rn.f64 	%fd70, %fd69, %fd57, 0d3FC1FB9D7F676033;
	fma.rn.f64 	%fd71, %fd70, %fd57, 0d3F75DDCDF98946E4;
	fma.rn.f64 	%fd72, %fd71, %fd57, 0d3F0ADA42D79D8DBB;
	mul.f64 	%fd73, %fd57, %fd72;
	div.rn.f64 	%fd182, %fd64, %fd73;
	bra.uni 	$L__BB3_12;
$L__BB3_4:
	{
	.reg .b32 %temp; 
	mov.b64 	{%r44, %temp}, %fd179;
	}
	setp.gt.s32 	%p6, %r43, 1048575;
	mov.b32 	%r45, -1023;
	@%p6 bra 	$L__BB3_6;
	mul.f64 	%fd179, %fd179, 0d4350000000000000;
	{
	.reg .b32 %temp; 
	mov.b64 	{%temp, %r43}, %fd179;
	}
	{
	.reg .b32 %temp; 
	mov.b64 	{%r44, %temp}, %fd179;
	}
	mov.b32 	%r45, -1077;
$L__BB3_6:
	add.s32 	%r22, %r43, -1;
	setp.gt.u32 	%p7, %r22, 2146435070;
	@%p7 bra 	$L__BB3_10;
	shr.u32 	%r25, %r43, 20;
	add.s32 	%r46, %r45, %r25;
	and.b32  	%r26, %r43, 1048575;
	or.b32  	%r27, %r26, 1072693248;
	mov.b64 	%fd180, {%r44, %r27};
	setp.lt.u32 	%p9, %r27, 1073127583;
	@%p9 bra 	$L__BB3_9;
	{
	.reg .b32 %temp; 
	mov.b64 	{%r28, %temp}, %fd180;
	}
	{
	.reg .b32 %temp; 
	mov.b64 	{%temp, %r29}, %fd180;
	}
	add.s32 	%r30, %r29, -1048576;
	mov.b64 	%fd180, {%r28, %r30};
	add.s32 	%r46, %r46, 1;
$L__BB3_9:
	add.f64 	%fd75, %fd180, 0dBFF0000000000000;
	add.f64 	%fd76, %fd180, 0d3FF0000000000000;
	rcp.approx.ftz.f64 	%fd77, %fd76;
	neg.f64 	%fd78, %fd76;
	fma.rn.f64 	%fd79, %fd78, %fd77, 0d3FF0000000000000;
	fma.rn.f64 	%fd80, %fd79, %fd79, %fd79;
	fma.rn.f64 	%fd81, %fd80, %fd77, %fd77;
	mul.f64 	%fd82, %fd75, %fd81;
	fma.rn.f64 	%fd83, %fd75, %fd81, %fd82;
	mul.f64 	%fd84, %fd83, %fd83;
	fma.rn.f64 	%fd85, %fd84, 0d3EB1380B3AE80F1E, 0d3ED0EE258B7A8B04;
	fma.rn.f64 	%fd86, %fd85, %fd84, 0d3EF3B2669F02676F;
	fma.rn.f64 	%fd87, %fd86, %fd84, 0d3F1745CBA9AB0956;
	fma.rn.f64 	%fd88, %fd87, %fd84, 0d3F3C71C72D1B5154;
	fma.rn.f64 	%fd89, %fd88, %fd84, 0d3F624924923BE72D;
	fma.rn.f64 	%fd90, %fd89, %fd84, 0d3F8999999999A3C4;
	fma.rn.f64 	%fd91, %fd90, %fd84, 0d3FB5555555555554;
	sub.f64 	%fd92, %fd75, %fd83;
	add.f64 	%fd93, %fd92, %fd92;
	neg.f64 	%fd94, %fd83;
	fma.rn.f64 	%fd95, %fd94, %fd75, %fd93;
	mul.f64 	%fd96, %fd81, %fd95;
	mul.f64 	%fd97, %fd84, %fd91;
	fma.rn.f64 	%fd98, %fd97, %fd83, %fd96;
	xor.b32  	%r31, %r46, -2147483648;
	mov.b32 	%r32, 1127219200;
	mov.b64 	%fd99, {%r31, %r32};
	mov.b32 	%r33, -2147483648;
	mov.b64 	%fd100, {%r33, %r32};
	sub.f64 	%fd101, %fd99, %fd100;
	fma.rn.f64 	%fd102, %fd101, 0d3FE62E42FEFA39EF, %fd83;
	fma.rn.f64 	%fd103, %fd101, 0dBFE62E42FEFA39EF, %fd102;
	sub.f64 	%fd104, %fd103, %fd83;
	sub.f64 	%fd105, %fd98, %fd104;
	fma.rn.f64 	%fd106, %fd101, 0d3C7ABC9E3B39803F, %fd105;
	add.f64 	%fd181, %fd102, %fd106;
	bra.uni 	$L__BB3_11;
$L__BB3_10:
	fma.rn.f64 	%fd74, %fd179, 0d7FF0000000000000, 0d7FF0000000000000;
	{
	.reg .b32 %temp; 
	mov.b64 	{%temp, %r23}, %fd179;
	}
	and.b32  	%r24, %r23, 2147483647;
	setp.eq.s32 	%p8, %r24, 0;
	selp.f64 	%fd181, 0dFFF0000000000000, %fd74, %p8;
$L__BB3_11:
	neg.f64 	%fd107, %fd181;
	rsqrt.approx.f64 	%fd108, %fd107;
	fma.rn.f64 	%fd109, %fd108, 0d3FE8E2101C71B0BF, 0d3FFA2013964E259C;
	fma.rn.f64 	%fd110, %fd109, %fd108, 0d3FDABFE90921BE68;
	fma.rn.f64 	%fd111, %fd110, %fd108, 0d3F97E41314DE00D4;
	fma.rn.f64 	%fd112, %fd111, %fd108, 0d3F311BD487102E94;
	add.f64 	%fd113, %fd108, 0d3FF59895C30BAA54;
	fma.rn.f64 	%fd114, %fd113, %fd108, 0d3FFAE8E5956A143F;
	fma.rn.f64 	%fd115, %fd114, %fd108, 0d3FDACCE85FF7383D;
	fma.rn.f64 	%fd116, %fd115, %fd108, 0d3F97E43B6CAC34FE;
	fma.rn.f64 	%fd117, %fd116, %fd108, 0d3F311BD08289EB12;
	mul.f64 	%fd118, %fd108, %fd117;
	div.rn.f64 	%fd182, %fd112, %fd118;
$L__BB3_12:
	setp.gt.s32 	%p10, %r1, 1072693247;
	neg.f64 	%fd119, %fd182;
	selp.f64 	%fd183, %fd119, %fd182, %p10;
$L__BB3_13:
	cvta.to.global.u64 	%rd2, %rd1;
	mul.f64 	%fd175, %fd183, 0dBCA21165F626CDD5;
	fma.rn.f64 	%fd176, %fd183, 0dBFF6A09E667F3BCC, %fd175;
	mov.f64 	%fd177, 0d0000000000000000;
	add.rn.f64 	%fd178, %fd176, %fd177;
	st.global.f64 	[%rd2], %fd178;
	ret;

}
	// .globl	_Z11setVecValuePdd
.visible .entry _Z11setVecValuePdd(
	.param .u64 .ptr .align 1 _Z11setVecValuePdd_param_0,
	.param .f64 _Z11setVecValuePdd_param_1
)
{
	.reg .b64 	%rd<3>;
	.reg .b64 	%fd<2>;

	ld.param.u64 	%rd1, [_Z11setVecValuePdd_param_0];
	ld.param.f64 	%fd1, [_Z11setVecValuePdd_param_1];
	cvta.to.global.u64 	%rd2, %rd1;
	st.global.f64 	[%rd2], %fd1;
	ret;

}
	// .globl	_Z5_normPdiPKd
.visible .entry _Z5_normPdiPKd(
	.param .u64 .ptr .align 1 _Z5_normPdiPKd_param_0,
	.param .u32 _Z5_normPdiPKd_param_1,
	.param .u64 .ptr .align 1 _Z5_normPdiPKd_param_2
)
{
	.reg .pred 	%p<67>;
	.reg .b32 	%r<103>;
	.reg .b64 	%rd<28>;
	.reg .b64 	%fd<235>;

	ld.param.u64 	%rd11, [_Z5_normPdiPKd_param_0];
	ld.param.u32 	%r38, [_Z5_normPdiPKd_param_1];
	ld.param.u64 	%rd12, [_Z5_normPdiPKd_param_2];
	cvta.to.global.u64 	%rd1, %rd12;
	ld.global.f64 	%fd29, [%rd1];
	abs.f64 	%fd226, %fd29;
	setp.lt.s32 	%p1, %r38, 2;
	@%p1 bra 	$L__BB5_14;
	add.s32 	%r1, %r38, -1;
	add.s32 	%r40, %r38, -2;
	and.b32  	%r2, %r1, 15;
	setp.lt.u32 	%p2, %r40, 15;
	mov.b32 	%r92, 1;
	@%p2 bra 	$L__BB5_5;
	and.b32  	%r42, %r1, -16;
	neg.s32 	%r90, %r42;
	add.s64 	%rd25, %rd1, 64;
	mov.b32 	%r89, 0;
$L__BB5_3:
	.pragma "nounroll";
	ld.global.f64 	%fd31, [%rd25+-56];
	abs.f64 	%fd32, %fd31;
	max.f64 	%fd33, %fd32, %fd226;
	ld.global.f64 	%fd34, [%rd25+-48];
	abs.f64 	%fd35, %fd34;
	max.f64 	%fd36, %fd35, %fd33;
	ld.global.f64 	%fd37, [%rd25+-40];
	abs.f64 	%fd38, %fd37;
	max.f64 	%fd39, %fd38, %fd36;
	ld.global.f64 	%fd40, [%rd25+-32];
	abs.f64 	%fd41, %fd40;
	max.f64 	%fd42, %fd41, %fd39;
	ld.global.f64 	%fd43, [%rd25+-24];
	abs.f64 	%fd44, %fd43;
	max.f64 	%fd45, %fd44, %fd42;
	ld.global.f64 	%fd46, [%rd25+-16];
	abs.f64 	%fd47, %fd46;
	max.f64 	%fd48, %fd47, %fd45;
	ld.global.f64 	%fd49, [%rd25+-8];
	abs.f64 	%fd50, %fd49;
	max.f64 	%fd51, %fd50, %fd48;
	ld.global.f64 	%fd52, [%rd25];
	abs.f64 	%fd53, %fd52;
	max.f64 	%fd54, %fd53, %fd51;
	ld.global.f64 	%fd55, [%rd25+8];
	abs.f64 	%fd56, %fd55;
	max.f64 	%fd57, %fd56, %fd54;
	ld.global.f64 	%fd58, [%rd25+16];
	abs.f64 	%fd59, %fd58;
	max.f64 	%fd60, %fd59, %fd57;
	ld.global.f64 	%fd61, [%rd25+24];
	abs.f64 	%fd62, %fd61;
	max.f64 	%fd63, %fd62, %fd60;
	ld.global.f64 	%fd64, [%rd25+32];
	abs.f64 	%fd65, %fd64;
	max.f64 	%fd66, %fd65, %fd63;
	ld.global.f64 	%fd67, [%rd25+40];
	abs.f64 	%fd68, %fd67;
	max.f64 	%fd69, %fd68, %fd66;
	ld.global.f64 	%fd70, [%rd25+48];
	abs.f64 	%fd71, %fd70;
	max.f64 	%fd72, %fd71, %fd69;
	ld.global.f64 	%fd73, [%rd25+56];
	abs.f64 	%fd74, %fd73;
	max.f64 	%fd75, %fd74, %fd72;
	ld.global.f64 	%fd76, [%rd25+64];
	abs.f64 	%fd77, %fd76;
	max.f64 	%fd226, %fd77, %fd75;
	add.s32 	%r90, %r90, 16;
	add.s32 	%r89, %r89, 16;
	add.s64 	%rd25, %rd25, 128;
	setp.ne.s32 	%p3, %r90, 0;
	@%p3 bra 	$L__BB5_3;
	add.s32 	%r92, %r89, 1;
$L__BB5_5:
	setp.eq.s32 	%p4, %r2, 0;
	@%p4 bra 	$L__BB5_14;
	and.b32  	%r10, %r1, 7;
	setp.lt.u32 	%p5, %r2, 8;
	@%p5 bra 	$L__BB5_8;
	mul.wide.u32 	%rd13, %r92, 8;
	add.s64 	%rd14, %rd1, %rd13;
	ld.global.f64 	%fd79, [%rd14];
	abs.f64 	%fd80, %fd79;
	max.f64 	%fd81, %fd80, %fd226;
	ld.global.f64 	%fd82, [%rd14+8];
	abs.f64 	%fd83, %fd82;
	max.f64 	%fd84, %fd83, %fd81;
	ld.global.f64 	%fd85, [%rd14+16];
	abs.f64 	%fd86, %fd85;
	max.f64 	%fd87, %fd86, %fd84;
	ld.global.f64 	%fd88, [%rd14+24];
	abs.f64 	%fd89, %fd88;
	max.f64 	%fd90, %fd89, %fd87;
	ld.global.f64 	%fd91, [%rd14+32];
	abs.f64 	%fd92, %fd91;
	max.f64 	%fd93, %fd92, %fd90;
	ld.global.f64 	%fd94, [%rd14+40];
	abs.f64 	%fd95, %fd94;
	max.f64 	%fd96, %fd95, %fd93;
	ld.global.f64 	%fd97, [%rd14+48];
	abs.f64 	%fd98, %fd97;
	max.f64 	%fd99, %fd98, %fd96;
	ld.global.f64 	%fd100, [%rd14+56];
	abs.f64 	%fd101, %fd100;
	max.f64 	%fd226, %fd101, %fd99;
	add.s32 	%r92, %r92, 8;
$L__BB5_8:
	setp.eq.s32 	%p6, %r10, 0;
	@%p6 bra 	$L__BB5_14;
	and.b32  	%r13, %r1, 3;
	setp.lt.u32 	%p7, %r10, 4;
	@%p7 bra 	$L__BB5_11;
	mul.wide.u32 	%rd15, %r92, 8;
	add.s64 	%rd16, %rd1, %rd15;
	ld.global.f64 	%fd103, [%rd16];
	abs.f64 	%fd104, %fd103;
	max.f64 	%fd105, %fd104, %fd226;
	ld.global.f64 	%fd106, [%rd16+8];
	abs.f64 	%fd107, %fd106;
	max.f64 	%fd108, %fd107, %fd105;
	ld.global.f64 	%fd109, [%rd16+16];
	abs.f64 	%fd110, %fd109;
	max.f64 	%fd111, %fd110, %fd108;
	ld.global.f64 	%fd112, [%rd16+24];
	abs.f64 	%fd113, %fd112;
	max.f64 	%fd226, %fd113, %fd111;
	add.s32 	%r92, %r92, 4;
$L__BB5_11:
	setp.eq.s32 	%p8, %r13, 0;
	@%p8 bra 	$L__BB5_14;
	mul.wide.u32 	%rd17, %r92, 8;
	add.s64 	%rd26, %rd1, %rd17;
	neg.s32 	%r94, %r13;
$L__BB5_13:
	.pragma "nounroll";
	ld.global.f64 	%fd114, [%rd26];
	abs.f64 	%fd115, %fd114;
	max.f64 	%fd226, %fd115, %fd226;
	add.s64 	%rd26, %rd26, 8;
	add.s32 	%r94, %r94, 1;
	setp.ne.s32 	%p9, %r94, 0;
	@%p9 bra 	$L__BB5_13;
$L__BB5_14:
	{
	.reg .b32 %temp; 
	mov.b64 	{%temp, %r19}, %fd226;
	}
	and.b32  	%r20, %r19, -4194304;
	xor.b32  	%r43, %r20, 2144337920;
	mov.b32 	%r44, 0;
	mov.b64 	%fd15, {%r44, %r43};
	mul.f64 	%fd16, %fd226, %fd15;
	setp.lt.s32 	%p10, %r38, 1;
	mov.f64 	%fd234, 0d0000000000000000;
	@%p10 bra 	$L__BB5_26;
	and.b32  	%r21, %r38, 7;
	setp.lt.u32 	%p11, %r38, 8;
	mov.f64 	%fd234, 0d0000000000000000;
	mov.b32 	%r97, 0;
	mov.u32 	%r100, %r97;
	@%p11 bra 	$L__BB5_18;
	and.b32  	%r100, %r38, 2147483640;
	add.s64 	%rd27, %rd1, 32;
	mov.f64 	%fd234, 0d0000000000000000;
	mov.b32 	%r97, 0;
	mov.u32 	%r96, %r97;
$L__BB5_17:
	.pragma "nounroll";
	ld.global.f64 	%fd120, [%rd27+-32];
	abs.f64 	%fd121, %fd120;
	mul.f64 	%fd122, %fd15, %fd121;
	setp.neu.f64 	%p12, %fd122, %fd16;
	setp.ne.s32 	%p13, %r96, %r97;
	or.pred  	%p14, %p12, %p13;
	fma.rn.f64 	%fd124, %fd122, %fd122, %fd234;
	selp.f64 	%fd125, %fd124, %fd234, %p14;
	selp.u32 	%r47, 1, 0, %p14;
	add.s32 	%r48, %r97, %r47;
	ld.global.f64 	%fd126, [%rd27+-24];
	abs.f64 	%fd127, %fd126;
	mul.f64 	%fd128, %fd15, %fd127;
	setp.neu.f64 	%p15, %fd128, %fd16;
	add.s32 	%r49, %r96, 1;
	setp.ne.s32 	%p16, %r49, %r48;
	or.pred  	%p17, %p15, %p16;
	fma.rn.f64 	%fd129, %fd128, %fd128, %fd125;
	selp.f64 	%fd130, %fd129, %fd125, %p17;
	selp.u32 	%r50, 1, 0, %p17;
	add.s32 	%r51, %r48, %r50;
	ld.global.f64 	%fd131, [%rd27+-16];
	abs.f64 	%fd132, %fd131;
	mul.f64 	%fd133, %fd15, %fd132;
	setp.neu.f64 	%p19, %fd133, %fd16;
	add.s32 	%r52, %r96, 2;
	setp.ne.s32 	%p20, %r52, %r51;
	or.pred  	%p21, %p19, %p20;
	fma.rn.f64 	%fd135, %fd133, %fd133, %fd130;
	selp.f64 	%fd136, %fd135, %fd130, %p21;
	selp.u32 	%r53, 1, 0, %p21;
	add.s32 	%r54, %r51, %r53;
	ld.global.f64 	%fd137, [%rd27+-8];
	abs.f64 	%fd138, %fd137;
	mul.f64 	%fd139, %fd15, %fd138;
	setp.neu.f64 	%p22, %fd139, %fd16;
	add.s32 	%r55, %r96, 3;
	setp.ne.s32 	%p23, %r55, %r54;
	or.pred  	%p24, %p22, %p23;
	fma.rn.f64 	%fd141, %fd139, %fd139, %fd136;
	selp.f64 	%fd142, %fd141, %fd136, %p24;
	selp.u32 	%r56, 1, 0, %p24;
	add.s32 	%r57, %r54, %r56;
	ld.global.f64 	%fd143, [%rd27];
	abs.f64 	%fd144, %fd143;
	mul.f64 	%fd145, %fd15, %fd144;
	setp.neu.f64 	%p25, %fd145, %fd16;
	add.s32 	%r58, %r96, 4;
	setp.ne.s32 	%p26, %r58, %r57;
	or.pred  	%p27, %p25, %p26;
	fma.rn.f64 	%fd147, %fd145, %fd145, %fd142;
	selp.f64 	%fd148, %fd147, %fd142, %p27;
	selp.u32 	%r59, 1, 0, %p27;
	add.s32 	%r60, %r57, %r59;
	ld.global.f64 	%fd149, [%rd27+8];
	abs.f64 	%fd150, %fd149;
	mul.f64 	%fd151, %fd15, %fd150;
	setp.neu.f64 	%p28, %fd151, %fd16;
	add.s32 	%r61, %r96, 5;
	setp.ne.s32 	%p29, %r61, %r60;
	or.pred  	%p30, %p28, %p29;
	fma.rn.f64 	%fd153, %fd151, %fd151, %fd148;
	selp.f64 	%fd154, %fd153, %fd148, %p30;
	selp.u32 	%r62, 1, 0, %p30;
	add.s32 	%r63, %r60, %r62;
	ld.global.f64 	%fd155, [%rd27+16];
	abs.f64 	%fd156, %fd155;
	mul.f64 	%fd157, %fd15, %fd156;
	setp.neu.f64 	%p31, %fd157, %fd16;
	add.s32 	%r64, %r96, 6;
	setp.ne.s32 	%p32, %r64, %r63;
	or.pred  	%p33, %p31, %p32;
	fma.rn.f64 	%fd159, %fd157, %fd157, %fd154;
	selp.f64 	%fd160, %fd159, %fd154, %p33;
	selp.u32 	%r65, 1, 0, %p33;
	add.s32 	%r66, %r63, %r65;
	ld.global.f64 	%fd161, [%rd27+24];
	abs.f64 	%fd162, %fd161;
	mul.f64 	%fd163, %fd15, %fd162;
	setp.neu.f64 	%p34, %fd163, %fd16;
	add.s32 	%r67, %r96, 7;
	setp.ne.s32 	%p35, %r67, %r66;
	or.pred  	%p36, %p34, %p35;
	fma.rn.f64 	%fd164, %fd163, %fd163, %fd160;
	selp.f64 	%fd234, %fd164, %fd160, %p36;
	selp.u32 	%r68, 1, 0, %p36;
	add.s32 	%r97, %r66, %r68;
	add.s64 	%rd27, %rd27, 64;
	add.s32 	%r96, %r96, 8;
	setp.ne.s32 	%p37, %r96, %r100;
	@%p37 bra 	$L__BB5_17;
$L__BB5_18:
	setp.eq.s32 	%p38, %r21, 0;
	@%p38 bra 	$L__BB5_26;
	and.b32  	%r29, %r38, 3;
	setp.lt.u32 	%p39, %r21, 4;
	@%p39 bra 	$L__BB5_21;
	mul.wide.u32 	%rd18, %r100, 8;
	add.s64 	%rd19, %rd1, %rd18;
	ld.global.f64 	%fd166, [%rd19];
	abs.f64 	%fd167, %fd166;
	mul.f64 	%fd168, %fd15, %fd167;
	setp.neu.f64 	%p40, %fd168, %fd16;
	setp.ne.s32 	%p41, %r100, %r97;
	or.pred  	%p42, %p40, %p41;
	fma.rn.f64 	%fd170, %fd168, %fd168, %fd234;
	selp.f64 	%fd171, %fd170, %fd234, %p42;
	selp.u32 	%r70, 1, 0, %p42;
	add.s32 	%r71, %r97, %r70;
	add.s32 	%r72, %r100, 1;
	ld.global.f64 	%fd172, [%rd19+8];
	abs.f64 	%fd173, %fd172;
	mul.f64 	%fd174, %fd15, %fd173;
	setp.neu.f64 	%p43, %fd174, %fd16;
	setp.ne.s32 	%p44, %r72, %r71;
	or.pred  	%p45, %p43, %p44;
	fma.rn.f64 	%fd175, %fd174, %fd174, %fd171;
	selp.f64 	%fd176, %fd175, %fd171, %p45;
	selp.u32 	%r73, 1, 0, %p45;
	add.s32 	%r74, %r71, %r73;
	add.s32 	%r75, %r100, 2;
	ld.global.f64 	%fd177, [%rd19+16];
	abs.f64 	%fd178, %fd177;
	mul.f64 	%fd179, %fd15, %fd178;
	setp.neu.f64 	%p47, %fd179, %fd16;
	setp.ne.s32 	%p48, %r75, %r74;
	or.pred  	%p49, %p47, %p48;
	fma.rn.f64 	%fd181, %fd179, %fd179, %fd176;
	selp.f64 	%fd182, %fd181, %fd176, %p49;
	selp.u32 	%r76, 1, 0, %p49;
	add.s32 	%r77, %r74, %r76;
	add.s32 	%r78, %r100, 3;
	ld.global.f64 	%fd183, [%rd19+24];
	abs.f64 	%fd184, %fd183;
	mul.f64 	%fd185, %fd15, %fd184;
	setp.neu.f64 	%p50, %fd185, %fd16;
	setp.ne.s32 	%p51, %r78, %r77;
	or.pred  	%p52, %p50, %p51;
	fma.rn.f64 	%fd186, %fd185, %fd185, %fd182;
	selp.f64 	%fd234, %fd186, %fd182, %p52;
	selp.u32 	%r79, 1, 0, %p52;
	add.s32 	%r97, %r77, %r79;
	add.s32 	%r100, %r100, 4;
$L__BB5_21:
	setp.eq.s32 	%p53, %r29, 0;
	@%p53 bra 	$L__BB5_26;
	setp.eq.s32 	%p54, %r29, 1;
	@%p54 bra 	$L__BB5_24;
	mul.wide.u32 	%rd20, %r100, 8;
	add.s64 	%rd21, %rd1, %rd20;
	ld.global.f64 	%fd188, [%rd21];
	abs.f64 	%fd189, %fd188;
	mul.f64 	%fd190, %fd15, %fd189;
	setp.neu.f64 	%p55, %fd190, %fd16;
	setp.ne.s32 	%p56, %r100, %r97;
	or.pred  	%p57, %p55, %p56;
	fma.rn.f64 	%fd192, %fd190, %fd190, %fd234;
	selp.f64 	%fd193, %fd192, %fd234, %p57;
	selp.u32 	%r80, 1, 0, %p57;
	add.s32 	%r81, %r97, %r80;
	add.s32 	%r82, %r100, 1;
	ld.global.f64 	%fd194, [%rd21+8];
	abs.f64 	%fd195, %fd194;
	mul.f64 	%fd196, %fd15, %fd195;
	setp.neu.f64 	%p58, %fd196, %fd16;
	setp.ne.s32 	%p59, %r82, %r81;
	or.pred  	%p60, %p58, %p59;
	fma.rn.f64 	%fd197, %fd196, %fd196, %fd193;
	selp.f64 	%fd234, %fd197, %fd193, %p60;
	selp.u32 	%r83, 1, 0, %p60;
	add.s32 	%r97, %r81, %r83;
	add.s32 	%r100, %r100, 2;
$L__BB5_24:
	and.b32  	%r84, %r38, 1;
	setp.eq.b32 	%p61, %r84, 1;
	not.pred 	%p62, %p61;
	@%p62 bra 	$L__BB5_26;
	mul.wide.u32 	%rd22, %r100, 8;
	add.s64 	%rd23, %rd1, %rd22;
	ld.global.f64 	%fd198, [%rd23];
	abs.f64 	%fd199, %fd198;
	mul.f64 	%fd200, %fd15, %fd199;
	setp.neu.f64 	%p63, %fd200, %fd16;
	setp.ne.s32 	%p64, %r100, %r97;
	fma.rn.f64 	%fd201, %fd200, %fd200, %fd234;
	selp.f64 	%fd202, %fd201, %fd234, %p64;
	selp.f64 	%fd234, %fd201, %fd202, %p63;
$L__BB5_26:
	fma.rn.f64 	%fd203, %fd16, %fd16, %fd234;
	min.f64 	%fd204, %fd203, 0d7FEFFFFFFFFFFFFF;
	rsqrt.approx.ftz.f64 	%fd205, %fd204;
	mul.rn.f64 	%fd206, %fd205, %fd205;
	neg.f64 	%fd207, %fd206;
	fma.rn.f64 	%fd208, %fd204, %fd207, 0d3FF0000000000000;
	fma.rn.f64 	%fd209, %fd208, 0d3FD8000000000000, 0d3FE0000000000000;
	mul.rn.f64 	%fd210, %fd208, %fd205;
	fma.rn.f64 	%fd211, %fd209, %fd210, %fd205;
	mul.f64 	%fd212, %fd203, %fd211;
	add.s32 	%r85, %r20, 1048576;
	mov.b32 	%r86, 0;
	mov.b64 	%fd213, {%r86, %r85};
	mul.f64 	%fd214, %fd213, %fd212;
	setp.neu.f64 	%p65, %fd234, 0d0000000000000000;
	mov.f64 	%fd215, 0d7FF0000000000000;
	{
	.reg .b32 %temp; 
	mov.b64 	{%temp, %r87}, %fd215;
	}
	setp.lt.u32 	%p66, %r19, %r87;
	selp.f64 	%fd216, %fd214, %fd226, %p66;
	selp.f64 	%fd217, %fd216, %fd226, %p65;
	cvta.to.global.u64 	%rd24, %rd11;
	st.global.f64 	[%rd24], %fd217;
	ret;

}
	// .globl	_Z6_rnormPdiPKd
.visible .entry _Z6_rnormPdiPKd(
	.param .u64 .ptr .align 1 _Z6_rnormPdiPKd_param_0,
	.param .u32 _Z6_rnormPdiPKd_param_1,
	.param .u64 .ptr .align 1 _Z6_rnormPdiPKd_param_2
)
{
	.reg .pred 	%p<66>;
	.reg .b32 	%r<99>;
	.reg .b64 	%rd<28>;
	.reg .b64 	%fd<224>;

	ld.param.u64 	%rd11, [_Z6_rnormPdiPKd_param_0];
	ld.param.u32 	%r36, [_Z6_rnormPdiPKd_param_1];
	ld.param.u64 	%rd12, [_Z6_rnormPdiPKd_param_2];
	cvta.to.global.u64 	%rd1, %rd12;
	ld.global.f64 	%fd29, [%rd1];
	abs.f64 	%fd215, %fd29;
	setp.lt.s32 	%p1, %r36, 2;
	@%p1 bra 	$L__BB6_14;
	add.s32 	%r1, %r36, -1;
	add.s32 	%r38, %r36, -2;
	and.b32  	%r2, %r1, 15;
	setp.lt.u32 	%p2, %r38, 15;
	mov.b32 	%r88, 1;
	@%p2 bra 	$L__BB6_5;
	and.b32  	%r40, %r1, -16;
	neg.s32 	%r86, %r40;
	add.s64 	%rd25, %rd1, 64;
	mov.b32 	%r85, 0;
$L__BB6_3:
	.pragma "nounroll";
	ld.global.f64 	%fd31, [%rd25+-56];
	abs.f64 	%fd32, %fd31;
	max.f64 	%fd33, %fd32, %fd215;
	ld.global.f64 	%fd34, [%rd25+-48];
	abs.f64 	%fd35, %fd34;
	max.f64 	%fd36, %fd35, %fd33;
	ld.global.f64 	%fd37, [%rd25+-40];
	abs.f64 	%fd38, %fd37;
	max.f64 	%fd39, %fd38, %fd36;
	ld.global.f64 	%fd40, [%rd25+-32];
	abs.f64 	%fd41, %fd40;
	max.f64 	%fd42, %fd41, %fd39;
	ld.global.f64 	%fd43, [%rd25+-24];
	abs.f64 	%fd44, %fd43;
	max.f64 	%fd45, %fd44, %fd42;
	ld.global.f64 	%fd46, [%rd25+-16];
	abs.f64 	%fd47, %fd46;
	max.f64 	%fd48, %fd47, %fd45;
	ld.global.f64 	%fd49, [%rd25+-8];
	abs.f64 	%fd50, %fd49;
	max.f64 	%fd51, %fd50, %fd48;
	ld.global.f64 	%fd52, [%rd25];
	abs.f64 	%fd53, %fd52;
	max.f64 	%fd54, %fd53, %fd51;
	ld.global.f64 	%fd55, [%rd25+8];
	abs.f64 	%fd56, %fd55;
	max.f64 	%fd57, %fd56, %fd54;
	ld.global.f64 	%fd58, [%rd25+16];
	abs.f64 	%fd59, %fd58;
	max.f64 	%fd60, %fd59, %fd57;
	ld.global.f64 	%fd61, [%rd25+24];
	abs.f64 	%fd62, %fd61;
	max.f64 	%fd63, %fd62, %fd60;
	ld.global.f64 	%fd64, [%rd25+32];
	abs.f64 	%fd65, %fd64;
	max.f64 	%fd66, %fd65, %fd63;
	ld.global.f64 	%fd67, [%rd25+40];
	abs.f64 	%fd68, %fd67;
	max.f64 	%fd69, %fd68, %fd66;
	ld.global.f64 	%fd70, [%rd25+48];
	abs.f64 	%fd71, %fd70;
	max.f64 	%fd72, %fd71, %fd69;
	ld.global.f64 	%fd73, [%rd25+56];
	abs.f64 	%fd74, %fd73;
	max.f64 	%fd75, %fd74, %fd72;
	ld.global.f64 	%fd76, [%rd25+64];
	abs.f64 	%fd77, %fd76;
	max.f64 	%fd215, %fd77, %fd75;
	add.s32 	%r86, %r86, 16;
	add.s32 	%r85, %r85, 16;
	add.s64 	%rd25, %rd25, 128;
	setp.ne.s32 	%p3, %r86, 0;
	@%p3 bra 	$L__BB6_3;
	add.s32 	%r88, %r85, 1;
$L__BB6_5:
	setp.eq.s32 	%p4, %r2, 0;
	@%p4 bra 	$L__BB6_14;
	and.b32  	%r10, %r1, 7;
	setp.lt.u32 	%p5, %r2, 8;
	@%p5 bra 	$L__BB6_8;
	mul.wide.u32 	%rd13, %r88, 8;
	add.s64 	%rd14, %rd1, %rd13;
	ld.global.f64 	%fd79, [%rd14];
	abs.f64 	%fd80, %fd79;
	max.f64 	%fd81, %fd80, %fd215;
	ld.global.f64 	%fd82, [%rd14+8];
	abs.f64 	%fd83, %fd82;
	max.f64 	%fd84, %fd83, %fd81;
	ld.global.f64 	%fd85, [%rd14+16];
	abs.f64 	%fd86, %fd85;
	max.f64 	%fd87, %fd86, %fd84;
	ld.global.f64 	%fd88, [%rd14+24];
	abs.f64 	%fd89, %fd88;
	max.f64 	%fd90, %fd89, %fd87;
	ld.global.f64 	%fd91, [%rd14+32];
	abs.f64 	%fd92, %fd91;
	max.f64 	%fd93, %fd92, %fd90;
	ld.global.f64 	%fd94, [%rd14+40];
	abs.f64 	%fd95, %fd94;
	max.f64 	%fd96, %fd95, %fd93;
	ld.global.f64 	%fd97, [%rd14+48];
	abs.f64 	%fd98, %fd97;
	max.f64 	%fd99, %fd98, %fd96;
	ld.global.f64 	%fd100, [%rd14+56];
	abs.f64 	%fd101, %fd100;
	max.f64 	%fd215, %fd101, %fd99;
	add.s32 	%r88, %r88, 8;
$L__BB6_8:
	setp.eq.s32 	%p6, %r10, 0;
	@%p6 bra 	$L__BB6_14;
	and.b32  	%r13, %r1, 3;
	setp.lt.u32 	%p7, %r10, 4;
	@%p7 bra 	$L__BB6_11;
	mul.wide.u32 	%rd15, %r88, 8;
	add.s64 	%rd16, %rd1, %rd15;
	ld.global.f64 	%fd103, [%rd16];
	abs.f64 	%fd104, %fd103;
	max.f64 	%fd105, %fd104, %fd215;
	ld.global.f64 	%fd106, [%rd16+8];
	abs.f64 	%fd107, %fd106;
	max.f64 	%fd108, %fd107, %fd105;
	ld.global.f64 	%fd109, [%rd16+16];
	abs.f64 	%fd110, %fd109;
	max.f64 	%fd111, %fd110, %fd108;
	ld.global.f64 	%fd112, [%rd16+24];
	abs.f64 	%fd113, %fd112;
	max.f64 	%fd215, %fd113, %fd111;
	add.s32 	%r88, %r88, 4;
$L__BB6_11:
	setp.eq.s32 	%p8, %r13, 0;
	@%p8 bra 	$L__BB6_14;
	mul.wide.u32 	%rd17, %r88, 8;
	add.s64 	%rd26, %rd1, %rd17;
	neg.s32 	%r90, %r13;
$L__BB6_13:
	.pragma "nounroll";
	ld.global.f64 	%fd114, [%rd26];
	abs.f64 	%fd115, %fd114;
	max.f64 	%fd215, %fd115, %fd215;
	add.s64 	%rd26, %rd26, 8;
	add.s32 	%r90, %r90, 1;
	setp.ne.s32 	%p9, %r90, 0;
	@%p9 bra 	$L__BB6_13;
$L__BB6_14:
	{
	.reg .b32 %temp; 
	mov.b64 	{%temp, %r41}, %fd215;
	}
	and.b32  	%r42, %r41, -4194304;
	xor.b32  	%r43, %r42, 2144337920;
	mov.b32 	%r44, 0;
	mov.b64 	%fd15, {%r44, %r43};
	mul.f64 	%fd16, %fd215, %fd15;
	setp.lt.s32 	%p10, %r36, 1;
	mov.f64 	%fd223, 0d0000000000000000;
	@%p10 bra 	$L__BB6_26;
	and.b32  	%r19, %r36, 7;
	setp.lt.u32 	%p11, %r36, 8;
	mov.f64 	%fd223, 0d0000000000000000;
	mov.b32 	%r93, 0;
	mov.u32 	%r96, %r93;
	@%p11 bra 	$L__BB6_18;
	and.b32  	%r96, %r36, 2147483640;
	add.s64 	%rd27, %rd1, 32;
	mov.f64 	%fd223, 0d0000000000000000;
	mov.b32 	%r93, 0;
	mov.u32 	%r92, %r93;
$L__BB6_17:
	.pragma "nounroll";
	ld.global.f64 	%fd120, [%rd27+-32];
	abs.f64 	%fd121, %fd120;
	mul.f64 	%fd122, %fd15, %fd121;
	setp.neu.f64 	%p12, %fd122, %fd16;
	setp.ne.s32 	%p13, %r92, %r93;
	or.pred  	%p14, %p12, %p13;
	fma.rn.f64 	%fd124, %fd122, %fd122, %fd223;
	selp.f64 	%fd125, %fd124, %fd223, %p14;
	selp.u32 	%r47, 1, 0, %p14;
	add.s32 	%r48, %r93, %r47;
	ld.global.f64 	%fd126, [%rd27+-24];
	abs.f64 	%fd127, %fd126;
	mul.f64 	%fd128, %fd15, %fd127;
	setp.neu.f64 	%p15, %fd128, %fd16;
	add.s32 	%r49, %r92, 1;
	setp.ne.s32 	%p16, %r49, %r48;
	or.pred  	%p17, %p15, %p16;
	fma.rn.f64 	%fd129, %fd128, %fd128, %fd125;
	selp.f64 	%fd130, %fd129, %fd125, %p17;
	selp.u32 	%r50, 1, 0, %p17;
	add.s32 	%r51, %r48, %r50;
	ld.global.f64 	%fd131, [%rd27+-16];
	abs.f64 	%fd132, %fd131;
	mul.f64 	%fd133, %fd15, %fd132;
	setp.neu.f64 	%p19, %fd133, %fd16;
	add.s32 	%r52, %r92, 2;
	setp.ne.s32 	%p20, %r52, %r51;
	or.pred  	%p21, %p19, %p20;
	fma.rn.f64 	%fd135, %fd133, %fd133, %fd130;
	selp.f64 	%fd136, %fd135, %fd130, %p21;
	selp.u32 	%r53, 1, 0, %p21;
	add.s32 	%r54, %r51, %r53;
	ld.global.f64 	%fd137, [%rd27+-8];
	abs.f64 	%fd138, %fd137;
	mul.f64 	%fd139, %fd15, %fd138;
	setp.neu.f64 	%p22, %fd139, %fd16;
	add.s32 	%r55, %r92, 3;
	setp.ne.s32 	%p23, %r55, %r54;
	or.pred  	%p24, %p22, %p23;
	fma.rn.f64 	%fd141, %fd139, %fd139, %fd136;
	selp.f64 	%fd142, %fd141, %fd136, %p24;
	selp.u32 	%r56, 1, 0, %p24;
	add.s32 	%r57, %r54, %r56;
	ld.global.f64 	%fd143, [%rd27];
	abs.f64 	%fd144, %fd143;
	mul.f64 	%fd145, %fd15, %fd144;
	setp.neu.f64 	%p25, %fd145, %fd16;
	add.s32 	%r58, %r92, 4;
	setp.ne.s32 	%p26, %r58, %r57;
	or.pred  	%p27, %p25, %p26;
	fma.rn.f64 	%fd147, %fd145, %fd145, %fd142;
	selp.f64 	%fd148, %fd147, %fd142, %p27;
	selp.u32 	%r59, 1, 0, %p27;
	add.s32 	%r60, %r57, %r59;
	ld.global.f64 	%fd149, [%rd27+8];
	abs.f64 	%fd150, %fd149;
	mul.f64 	%fd151, %fd15, %fd150;
	setp.neu.f64 	%p28, %fd151, %fd16;
	add.s32 	%r61, %r92, 5;
	setp.ne.s32 	%p29, %r61, %r60;
	or.pred  	%p30, %p28, %p29;
	fma.rn.f64 	%fd153, %fd151, %fd151, %fd148;
	selp.f64 	%fd154, %fd153, %fd148, %p30;
	selp.u32 	%r62, 1, 0, %p30;
	add.s32 	%r63, %r60, %r62;
	ld.global.f64 	%fd155, [%rd27+16];
	abs.f64 	%fd156, %fd155;
	mul.f64 	%fd157, %fd15, %fd156;
	setp.neu.f64 	%p31, %fd157, %fd16;
	add.s32 	%r64, %r92, 6;
	setp.ne.s32 	%p32, %r64, %r63;
	or.pred  	%p33, %p31, %p32;
	fma.rn.f64 	%fd159, %fd157, %fd157, %fd154;
	selp.f64 	%fd160, %fd159, %fd154, %p33;
	selp.u32 	%r65, 1, 0, %p33;
	add.s32 	%r66, %r63, %r65;
	ld.global.f64 	%fd161, [%rd27+24];
	abs.f64 	%fd162, %fd161;
	mul.f64 	%fd163, %fd15, %fd162;
	setp.neu.f64 	%p34, %fd163, %fd16;
	add.s32 	%r67, %r92, 7;
	setp.ne.s32 	%p35, %r67, %r66;
	or.pred  	%p36, %p34, %p35;
	fma.rn.f64 	%fd164, %fd163, %fd163, %fd160;
	selp.f64 	%fd223, %fd164, %fd160, %p36;
	selp.u32 	%r68, 1, 0, %p36;
	add.s32 	%r93, %r66, %r68;
	add.s64 	%rd27, %rd27, 64;
	add.s32 	%r92, %r92, 8;
	setp.ne.s32 	%p37, %r92, %r96;
	@%p37 bra 	$L__BB6_17;
$L__BB6_18:
	setp.eq.s32 	%p38, %r19, 0;
	@%p38 bra 	$L__BB6_26;
	and.b32  	%r27, %r36, 3;
	setp.lt.u32 	%p39, %r19, 4;
	@%p39 bra 	$L__BB6_21;
	mul.wide.u32 	%rd18, %r96, 8;
	add.s64 	%rd19, %rd1, %rd18;
	ld.global.f64 	%fd166, [%rd19];
	abs.f64 	%fd167, %fd166;
	mul.f64 	%fd168, %fd15, %fd167;
	setp.neu.f64 	%p40, %fd168, %fd16;
	setp.ne.s32 	%p41, %r96, %r93;
	or.pred  	%p42, %p40, %p41;
	fma.rn.f64 	%fd170, %fd168, %fd168, %fd223;
	selp.f64 	%fd171, %fd170, %fd223, %p42;
	selp.u32 	%r70, 1, 0, %p42;
	add.s32 	%r71, %r93, %r70;
	add.s32 	%r72, %r96, 1;
	ld.global.f64 	%fd172, [%rd19+8];
	abs.f64 	%fd173, %fd172;
	mul.f64 	%fd174, %fd15, %fd173;
	setp.neu.f64 	%p43, %fd174, %fd16;
	setp.ne.s32 	%p44, %r72, %r71;
	or.pred  	%p45, %p43, %p44;
	fma.rn.f64 	%fd175, %fd174, %fd174, %fd171;
	selp.f64 	%fd176, %fd175, %fd171, %p45;
	selp.u32 	%r73, 1, 0, %p45;
	add.s32 	%r74, %r71, %r73;
	add.s32 	%r75, %r96, 2;
	ld.global.f64 	%fd177, [%rd19+16];
	abs.f64 	%fd178, %fd177;
	mul.f64 	%fd179, %fd15, %fd178;
	setp.neu.f64 	%p47, %fd179, %fd16;
	setp.ne.s32 	%p48, %r75, %r74;
	or.pred  	%p49, %p47, %p48;
	fma.rn.f64 	%fd181, %fd179, %fd179, %fd176;
	selp.f64 	%fd182, %fd181, %fd176, %p49;
	selp.u32 	%r76, 1, 0, %p49;
	add.s32 	%r77, %r74, %r76;
	add.s32 	%r78, %r96, 3;
	ld.global.f64 	%fd183, [%rd19+24];
	abs.f64 	%fd184, %fd183;
	mul.f64 	%fd185, %fd15, %fd184;
	setp.neu.f64 	%p50, %fd185, %fd16;
	setp.ne.s32 	%p51, %r78, %r77;
	or.pred  	%p52, %p50, %p51;
	fma.rn.f64 	%fd186, %fd185, %fd185, %fd182;
	selp.f64 	%fd223, %fd186, %fd182, %p52;
	selp.u32 	%r79, 1, 0, %p52;
	add.s32 	%r93, %r77, %r79;
	add.s32 	%r96, %r96, 4;
$L__BB6_21:
	setp.eq.s32 	%p53, %r27, 0;
	@%p53 bra 	$L__BB6_26;
	setp.eq.s32 	%p54, %r27, 1;
	@%p54 bra 	$L__BB6_24;
	mul.wide.u32 	%rd20, %r96, 8;
	add.s64 	%rd21, %rd1, %rd20;
	ld.global.f64 	%fd188, [%rd21];
	abs.f64 	%fd189, %fd188;
	mul.f64 	%fd190, %fd15, %fd189;
	setp.neu.f64 	%p55, %fd190, %fd16;
	setp.ne.s32 	%p56, %r96, %r93;
	or.pred  	%p57, %p55, %p56;
	fma.rn.f64 	%fd192, %fd190, %fd190, %fd223;
	selp.f64 	%fd193, %fd192, %fd223, %p57;
	selp.u32 	%r80, 1, 0, %p57;
	add.s32 	%r81, %r93, %r80;
	add.s32 	%r82, %r96, 1;
	ld.global.f64 	%fd194, [%rd21+8];
	abs.f64 	%fd195, %fd194;
	mul.f64 	%fd196, %fd15, %fd195;
	setp.neu.f64 	%p58, %fd196, %fd16;
	setp.ne.s32 	%p59, %r82, %r81;
	or.pred  	%p60, %p58, %p59;
	fma.rn.f64 	%fd197, %fd196, %fd196, %fd193;
	selp.f64 	%fd223, %fd197, %fd193, %p60;
	selp.u32 	%r83, 1, 0, %p60;
	add.s32 	%r93, %r81, %r83;
	add.s32 	%r96, %r96, 2;
$L__BB6_24:
	and.b32  	%r84, %r36, 1;
	setp.eq.b32 	%p61, %r84, 1;
	not.pred 	%p62, %p61;
	@%p62 bra 	$L__BB6_26;
	mul.wide.u32 	%rd22, %r96, 8;
	add.s64 	%rd23, %rd1, %rd22;
	ld.global.f64 	%fd198, [%rd23];
	abs.f64 	%fd199, %fd198;
	mul.f64 	%fd200, %fd15, %fd199;
	setp.neu.f64 	%p63, %fd200, %fd16;
	setp.ne.s32 	%p64, %r96, %r93;
	fma.rn.f64 	%fd201, %fd200, %fd200, %fd223;
	selp.f64 	%fd202, %fd201, %fd223, %p64;
	selp.f64 	%fd223, %fd201, %fd202, %p63;
$L__BB6_26:
	cvta.to.global.u64 	%rd24, %rd11;
	fma.rn.f64 	%fd203, %fd16, %fd16, %fd223;
	rsqrt.approx.f64 	%fd204, %fd203;
	mul.f64 	%fd205, %fd15, %fd204;
	setp.eq.f64 	%p65, %fd215, 0d7FF0000000000000;
	selp.f64 	%fd206, 0d0000000000000000, %fd205, %p65;
	st.global.f64 	[%rd24], %fd206;
	ret;

}


// ===== COMPILED SASS (sm_100) =====

	.target	sm_100

	.elftype	@"ET_EXEC"


//--------------------- .note.nv.tkinfo           --------------------------
	.section	.note.nv.tkinfo,"",@"SHT_NOTE"
	.sectionflags	@"SHF_NOTE_NV_TKINFO"
	.tkinfo
        /*0018*/ 	.word	0x00000002
        /*0030*/ 	.string	""
        /*0030*/ 	.string	"ptxas"
        /*0030*/ 	.string	"Cuda compilation tools, release 13.0, V13.0.88"
        /*0030*/ 	.string	"Build cuda_13.0.r13.0/compiler.36424714_0"
        /*0030*/ 	.string	"-arch sm_100 -m 64 "



//--------------------- .note.nv.cuinfo           --------------------------
	.section	.note.nv.cuinfo,"",@"SHT_NOTE"
	.sectionflags	@"SHF_NOTE_NV_CUINFO"
        /*0018*/ 	.short	0x0002
        /*001a*/ 	.short	0x0064
        /*001c*/ 	.short	0x0082
	.zero		2


//--------------------- .nv.info                  --------------------------
	.section	.nv.info,"",@"SHT_CUDA_INFO"
	.align	4


	//----- nvinfo : EIATTR_REGCOUNT
	.align		4
        /*0000*/ 	.byte	0x04, 0x2f
        /*0002*/ 	.short	(.L_1 - .L_0)
	.align		4
.L_0:
        /*0004*/ 	.word	index@(_Z8_erfcinvPdd)
        /*0008*/ 	.word	0x00000018


	//----- nvinfo : EIATTR_FRAME_SIZE
	.align		4
.L_1:
        /*000c*/ 	.byte	0x04, 0x11
        /*000e*/ 	.short	(.L_3 - .L_2)
	.align		4
.L_2:
        /*0010*/ 	.word	index@($__internal_5_$__cuda_sm20_drsqrt_f64_slowpath_v2)
        /*0014*/ 	.word	0x00000000


	//----- nvinfo : EIATTR_FRAME_SIZE
	.align		4
.L_3:
        /*0018*/ 	.byte	0x04, 0x11
        /*001a*/ 	.short	(.L_5 - .L_4)
	.align		4
.L_4:
        /*001c*/ 	.word	index@($__internal_4_$__cuda_sm20_div_rn_f64_full)
        /*0020*/ 	.word	0x00000000


	//----- nvinfo : EIATTR_FRAME_SIZE
	.align		4
.L_5:
        /*0024*/ 	.byte	0x04, 0x11
        /*0026*/ 	.short	(.L_7 - .L_6)
	.align		4
.L_6:
        /*0028*/ 	.word	index@(_Z8_erfcinvPdd)
        /*002c*/ 	.word	0x00000000


	//----- nvinfo : EIATTR_REGCOUNT
	.align		4
.L_7:
        /*0030*/ 	.byte	0x04, 0x2f
        /*0032*/ 	.short	(.L_9 - .L_8)
	.align		4
.L_8:
        /*0034*/ 	.word	index@(_Z7_erfinvPdd)
        /*0038*/ 	.word	0x00000012


	//----- nvinfo : EIATTR_FRAME_SIZE
	.align		4
.L_9:
        /*003c*/ 	.byte	0x04, 0x11
        /*003e*/ 	.short	(.L_11 - .L_10)
	.align		4
.L_10:
        /*0040*/ 	.word	index@($__internal_3_$__cuda_sm20_dsqrt_rn_f64_mediumpath_v1)
        /*0044*/ 	.word	0x00000000


	//----- nvinfo : EIATTR_FRAME_SIZE
	.align		4
.L_11:
        /*0048*/ 	.byte	0x04, 0x11
        /*004a*/ 	.short	(.L_13 - .L_12)
	.align		4
.L_12:
        /*004c*/ 	.word	index@(_Z7_erfinvPdd)
        /*0050*/ 	.word	0x00000000


	//----- nvinfo : EIATTR_REGCOUNT
	.align		4
.L_13:
        /*0054*/ 	.byte	0x04, 0x2f
        /*0056*/ 	.short	(.L_15 - .L_14)
	.align		4
.L_14:
        /*0058*/ 	.word	index@(_Z8_normcdfPdd)
        /*005c*/ 	.word	0x0000001e


	//----- nvinfo : EIATTR_FRAME_SIZE
	.align		4
.L_15:
        /*0060*/ 	.byte	0x04, 0x11
        /*0062*/ 	.short	(.L_17 - .L_16)
	.align		4
.L_16:
        /*0064*/ 	.word	index@(_Z8_normcdfPdd)
        /*0068*/ 	.word	0x00000000


	//----- nvinfo : EIATTR_REGCOUNT
	.align		4
.L_17:
        /*006c*/ 	.byte	0x04, 0x2f
        /*006e*/ 	.short	(.L_19 - .L_18)
	.align		4
.L_18:
        /*0070*/ 	.word	index@(_Z11_normcdfinvPdd)
        /*0074*/ 	.word	0x0000001a


	//----- nvinfo : EIATTR_FRAME_SIZE
	.align		4
.L_19:
        /*0078*/ 	.byte	0x04, 0x11
        /*007a*/ 	.short	(.L_21 - .L_20)
	.align		4
.L_20:
        /*007c*/ 	.word	index@($__internal_2_$__cuda_sm20_drsqrt_f64_slowpath_v2)
        /*0080*/ 	.word	0x00000000


	//----- nvinfo : EIATTR_FRAME_SIZE
	.align		4
.L_21:
        /*0084*/ 	.byte	0x04, 0x11
        /*0086*/ 	.short	(.L_23 - .L_22)
	.align		4
.L_22:
        /*0088*/ 	.word	index@($__internal_1_$__cuda_sm20_div_rn_f64_full)
        /*008c*/ 	.word	0x00000000


	//----- nvinfo : EIATTR_FRAME_SIZE
	.align		4
.L_23:
        /*0090*/ 	.byte	0x04, 0x11
        /*0092*/ 	.short	(.L_25 - .L_24)
	.align		4
.L_24:
        /*0094*/ 	.word	index@(_Z11_normcdfinvPdd)
        /*0098*/ 	.word	0x00000000


	//----- nvinfo : EIATTR_REGCOUNT
	.align		4
.L_25:
        /*009c*/ 	.byte	0x04, 0x2f
        /*009e*/ 	.short	(.L_27 - .L_26)
	.align		4
.L_26:
        /*00a0*/ 	.word	index@(_Z11setVecValuePdd)
        /*00a4*/ 	.word	0x00000008


	//----- nvinfo : EIATTR_FRAME_SIZE
	.align		4
.L_27:
        /*00a8*/ 	.byte	0x04, 0x11
        /*00aa*/ 	.short	(.L_29 - .L_28)
	.align		4
.L_28:
        /*00ac*/ 	.word	index@(_Z11setVecValuePdd)
        /*00b0*/ 	.word	0x00000000


	//----- nvinfo : EIATTR_REGCOUNT
	.align		4
.L_29:
        /*00b4*/ 	.byte	0x04, 0x2f
        /*00b6*/ 	.short	(.L_31 - .L_30)
	.align		4
.L_30:
        /*00b8*/ 	.word	index@(_Z5_normPdiPKd)
        /*00bc*/ 	.word	0x0000001e


	//----- nvinfo : EIATTR_FRAME_SIZE
	.align		4
.L_31:
        /*00c0*/ 	.byte	0x04, 0x11
        /*00c2*/ 	.short	(.L_33 - .L_32)
	.align		4
.L_32:
        /*00c4*/ 	.word	index@(_Z5_normPdiPKd)
        /*00c8*/ 	.word	0x00000000


	//----- nvinfo : EIATTR_REGCOUNT
	.align		4
.L_33:
        /*00cc*/ 	.byte	0x04, 0x2f
        /*00ce*/ 	.short	(.L_35 - .L_34)
	.align		4
.L_34:
        /*00d0*/ 	.word	index@(_Z6_rnormPdiPKd)
        /*00d4*/ 	.word	0x0000001e


	//----- nvinfo : EIATTR_FRAME_SIZE
	.align		4
.L_35:
        /*00d8*/ 	.byte	0x04, 0x11
        /*00da*/ 	.short	(.L_37 - .L_36)
	.align		4
.L_36:
        /*00dc*/ 	.word	index@($__internal_0_$__cuda_sm20_drsqrt_f64_slowpath_v2)
        /*00e0*/ 	.word	0x00000000


	//----- nvinfo : EIATTR_FRAME_SIZE
	.align		4
.L_37:
        /*00e4*/ 	.byte	0x04, 0x11
        /*00e6*/ 	.short	(.L_39 - .L_38)
	.align		4
.L_38:
        /*00e8*/ 	.word	index@(_Z6_rnormPdiPKd)
        /*00ec*/ 	.word	0x00000000


	//----- nvinfo : EIATTR_MIN_STACK_SIZE
	.align		4
.L_39:
        /*00f0*/ 	.byte	0x04, 0x12
        /*00f2*/ 	.short	(.L_41 - .L_40)
	.align		4
.L_40:
        /*00f4*/ 	.word	index@(_Z6_rnormPdiPKd)
        /*00f8*/ 	.word	0x00000000


	//----- nvinfo : EIATTR_MIN_STACK_SIZE
	.align		4
.L_41:
        /*00fc*/ 	.byte	0x04, 0x12
        /*00fe*/ 	.short	(.L_43 - .L_42)
	.align		4
.L_42:
        /*0100*/ 	.word	index@(_Z5_normPdiPKd)
        /*0104*/ 	.word	0x00000000


	//----- nvinfo : EIATTR_MIN_STACK_SIZE
	.align		4
.L_43:
        /*0108*/ 	.byte	0x04, 0x12
        /*010a*/ 	.short	(.L_45 - .L_44)
	.align		4
.L_44:
        /*010c*/ 	.word	index@(_Z11setVecValuePdd)
        /*0110*/ 	.word	0x00000000


	//----- nvinfo : EIATTR_MIN_STACK_SIZE
	.align		4
.L_45:
        /*0114*/ 	.byte	0x04, 0x12
        /*0116*/ 	.short	(.L_47 - .L_46)
	.align		4
.L_46:
        /*0118*/ 	.word	index@(_Z11_normcdfinvPdd)
        /*011c*/ 	.word	0x00000000


	//----- nvinfo : EIATTR_MIN_STACK_SIZE
	.align		4
.L_47:
        /*0120*/ 	.byte	0x04, 0x12
        /*0122*/ 	.short	(.L_49 - .L_48)
	.align		4
.L_48:
        /*0124*/ 	.word	index@(_Z8_normcdfPdd)
        /*0128*/ 	.word	0x00000000


	//----- nvinfo : EIATTR_MIN_STACK_SIZE
	.align		4
.L_49:
        /*012c*/ 	.byte	0x04, 0x12
        /*012e*/ 	.short	(.L_51 - .L_50)
	.align		4
.L_50:
        /*0130*/ 	.word	index@(_Z7_erfinvPdd)
        /*0134*/ 	.word	0x00000000


	//----- nvinfo : EIATTR_MIN_STACK_SIZE
	.align		4
.L_51:
        /*0138*/ 	.byte	0x04, 0x12
        /*013a*/ 	.short	(.L_53 - .L_52)
	.align		4
.L_52:
        /*013c*/ 	.word	index@(_Z8_erfcinvPdd)
        /*0140*/ 	.word	0x00000000
.L_53:


//--------------------- .nv.compat                --------------------------
	.section	.nv.compat,"",@"SHT_CUDA_COMPAT_INFO"
	.align	4
        /*0000*/ 	.byte	0x02, 0x09, 0x00, 0x00, 0x02, 0x02, 0x01, 0x00, 0x02, 0x05, 0x05, 0x00, 0x03, 0x07, 0x01, 0x01
        /*0010*/ 	.byte	0x02, 0x03, 0x00, 0x00, 0x02, 0x06, 0x01, 0x00, 0x04, 0x0b, 0x08, 0x00, 0x01, 0x00, 0x00, 0x00
        /*0020*/ 	.byte	0x00, 0x00, 0x00, 0x00


//--------------------- .nv.info._Z6_rnormPdiPKd  --------------------------
	.section	.nv.info._Z6_rnormPdiPKd,"",@"SHT_CUDA_INFO"
	.sectionflags	@""
	.align	4


	//----- nvinfo : EIATTR_CUDA_API_VERSION
	.align		4
        /*0000*/ 	.byte	0x04, 0x37
        /*0002*/ 	.short	(.L_55 - .L_54)
.L_54:
        /*0004*/ 	.word	0x00000082


	//----- nvinfo : EIATTR_KPARAM_INFO
	.align		4
.L_55:
        /*0008*/ 	.byte	0x04, 0x17
        /*000a*/ 	.short	(.L_57 - .L_56)
.L_56:
        /*000c*/ 	.word	0x00000000
        /*0010*/ 	.short	0x0002
        /*0012*/ 	.short	0x0010
        /*0014*/ 	.byte	0x00, 0xf5, 0x21, 0x00


	//----- nvinfo : EIATTR_KPARAM_INFO
	.align		4
.L_57:
        /*0018*/ 	.byte	0x04, 0x17
        /*001a*/ 	.short	(.L_59 - .L_58)
.L_58:
        /*001c*/ 	.word	0x00000000
        /*0020*/ 	.short	0x0001
        /*0022*/ 	.short	0x0008
        /*0024*/ 	.byte	0x00, 0xf0, 0x11, 0x00


	//----- nvinfo : EIATTR_KPARAM_INFO
	.align		4
.L_59:
        /*0028*/ 	.byte	0x04, 0x17
        /*002a*/ 	.short	(.L_61 - .L_60)
.L_60:
        /*002c*/ 	.word	0x00000000
        /*0030*/ 	.short	0x0000
        /*0032*/ 	.short	0x0000
        /*0034*/ 	.byte	0x00, 0xf5, 0x21, 0x00


	//----- nvinfo : EIATTR_SPARSE_MMA_MASK
	.align		4
.L_61:
        /*0038*/ 	.byte	0x03, 0x50
        /*003a*/ 	.short	0x0000


	//----- nvinfo : EIATTR_MAXREG_COUNT
	.align		4
        /*003c*/ 	.byte	0x03, 0x1b
        /*003e*/ 	.short	0x00ff


	//----- nvinfo : EIATTR_MERCURY_ISA_VERSION
	.align		4
        /*0040*/ 	.byte	0x03, 0x5f
        /*0042*/ 	.short	0x0101


	//----- nvinfo : EIATTR_VRC_CTA_INIT_COUNT
	.align		4
        /*0044*/ 	.byte	0x02, 0x4a
	.zero		1
	.zero		1


	//----- nvinfo : EIATTR_EXIT_INSTR_OFFSETS
	.align		4
        /*0048*/ 	.byte	0x04, 0x1c
        /*004a*/ 	.short	(.L_63 - .L_62)


	//   ....[0]....
.L_62:
        /*004c*/ 	.word	0x00001fe0


	//----- nvinfo : EIATTR_CRS_STACK_SIZE
	.align		4
.L_63:
        /*0050*/ 	.byte	0x04, 0x1e
        /*0052*/ 	.short	(.L_65 - .L_64)
.L_64:
        /*0054*/ 	.word	0x00000000


	//----- nvinfo : EIATTR_CBANK_PARAM_SIZE
	.align		4
.L_65:
        /*0058*/ 	.byte	0x03, 0x19
        /*005a*/ 	.short	0x0018


	//----- nvinfo : EIATTR_PARAM_CBANK
	.align		4
        /*005c*/ 	.byte	0x04, 0x0a
        /*005e*/ 	.short	(.L_67 - .L_66)
	.align		4
.L_66:
        /*0060*/ 	.word	index@(.nv.constant0._Z6_rnormPdiPKd)
        /*0064*/ 	.short	0x0380
        /*0066*/ 	.short	0x0018


	//----- nvinfo : EIATTR_SW_WAR
	.align		4
.L_67:
        /*0068*/ 	.byte	0x04, 0x36
        /*006a*/ 	.short	(.L_69 - .L_68)
.L_68:
        /*006c*/ 	.word	0x00000008
.L_69:


//--------------------- .nv.info._Z5_normPdiPKd   --------------------------
	.section	.nv.info._Z5_normPdiPKd,"",@"SHT_CUDA_INFO"
	.sectionflags	@""
	.align	4


	//----- nvinfo : EIATTR_CUDA_API_VERSION
	.align		4
        /*0000*/ 	.byte	0x04, 0x37
        /*0002*/ 	.short	(.L_71 - .L_70)
.L_70:
        /*0004*/ 	.word	0x00000082


	//----- nvinfo : EIATTR_KPARAM_INFO
	.align		4
.L_71:
        /*0008*/ 	.byte	0x04, 0x17
        /*000a*/ 	.short	(.L_73 - .L_72)
.L_72:
        /*000c*/ 	.word	0x00000000
        /*0010*/ 	.short	0x0002
        /*0012*/ 	.short	0x0010
        /*0014*/ 	.byte	0x00, 0xf5, 0x21, 0x00


	//----- nvinfo : EIATTR_KPARAM_INFO
	.align		4
.L_73:
        /*0018*/ 	.byte	0x04, 0x17
        /*001a*/ 	.short	(.L_75 - .L_74)
.L_74:
        /*001c*/ 	.word	0x00000000
        /*0020*/ 	.short	0x0001
        /*0022*/ 	.short	0x0008
        /*0024*/ 	.byte	0x00, 0xf0, 0x11, 0x00


	//----- nvinfo : EIATTR_KPARAM_INFO
	.align		4
.L_75:
        /*0028*/ 	.byte	0x04, 0x17
        /*002a*/ 	.short	(.L_77 - .L_76)
.L_76:
        /*002c*/ 	.word	0x00000000
        /*0030*/ 	.short	0x0000
        /*0032*/ 	.short	0x0000
        /*0034*/ 	.byte	0x00, 0xf5, 0x21, 0x00


	//----- nvinfo : EIATTR_SPARSE_MMA_MASK
	.align		4
.L_77:
        /*0038*/ 	.byte	0x03, 0x50
        /*003a*/ 	.short	0x0000


	//----- nvinfo : EIATTR_MAXREG_COUNT
	.align		4
        /*003c*/ 	.byte	0x03, 0x1b
        /*003e*/ 	.short	0x00ff


	//----- nvinfo : EIATTR_MERCURY_ISA_VERSION
	.align		4
        /*0040*/ 	.byte	0x03, 0x5f
        /*0042*/ 	.short	0x0101


	//----- nvinfo : EIATTR_VRC_CTA_INIT_COUNT
	.align		4
        /*0044*/ 	.byte	0x02, 0x4a
	.zero		1
	.zero		1


	//----- nvinfo : EIATTR_EXIT_INSTR_OFFSETS
	.align		4
        /*0048*/ 	.byte	0x04, 0x1c
        /*004a*/ 	.short	(.L_79 - .L_78)


	//   ....[0]....
.L_78:
        /*004c*/ 	.word	0x00002070


	//----- nvinfo : EIATTR_CBANK_PARAM_SIZE
	.align		4
.L_79:
        /*0050*/ 	.byte	0x03, 0x19
        /*0052*/ 	.short	0x0018


	//----- nvinfo : EIATTR_PARAM_CBANK
	.align		4
        /*0054*/ 	.byte	0x04, 0x0a
        /*0056*/ 	.short	(.L_81 - .L_80)
	.align		4
.L_80:
        /*0058*/ 	.word	index@(.nv.constant0._Z5_normPdiPKd)
        /*005c*/ 	.short	0x0380
        /*005e*/ 	.short	0x0018


	//----- nvinfo : EIATTR_SW_WAR
	.align		4
.L_81:
        /*0060*/ 	.byte	0x04, 0x36
        /*0062*/ 	.short	(.L_83 - .L_82)
.L_82:
        /*0064*/ 	.word	0x00000008
.L_83:


//--------------------- .nv.info._Z11setVecValuePdd --------------------------
	.section	.nv.info._Z11setVecValuePdd,"",@"SHT_CUDA_INFO"
	.sectionflags	@""
	.align	4


	//----- nvinfo : EIATTR_CUDA_API_VERSION
	.align		4
        /*0000*/ 	.byte	0x04, 0x37
        /*0002*/ 	.short	(.L_85 - .L_84)
.L_84:
        /*0004*/ 	.word	0x00000082


	//----- nvinfo : EIATTR_KPARAM_INFO
	.align		4
.L_85:
        /*0008*/ 	.byte	0x04, 0x17
        /*000a*/ 	.short	(.L_87 - .L_86)
.L_86:
        /*000c*/ 	.word	0x00000000
        /*0010*/ 	.short	0x0001
        /*0012*/ 	.short	0x0008
        /*0014*/ 	.byte	0x00, 0xf0, 0x21, 0x00


	//----- nvinfo : EIATTR_KPARAM_INFO
	.align		4
.L_87:
        /*0018*/ 	.byte	0x04, 0x17
        /*001a*/ 	.short	(.L_89 - .L_88)
.L_88:
        /*001c*/ 	.word	0x00000000
        /*0020*/ 	.short	0x0000
        /*0022*/ 	.short	0x0000
        /*0024*/ 	.byte	0x00, 0xf5, 0x21, 0x00


	//----- nvinfo : EIATTR_SPARSE_MMA_MASK
	.align		4
.L_89:
        /*0028*/ 	.byte	0x03, 0x50
        /*002a*/ 	.short	0x0000


	//----- nvinfo : EIATTR_MAXREG_COUNT
	.align		4
        /*002c*/ 	.byte	0x03, 0x1b
        /*002e*/ 	.short	0x00ff


	//----- nvinfo : EIATTR_MERCURY_ISA_VERSION
	.align		4
        /*0030*/ 	.byte	0x03, 0x5f
        /*0032*/ 	.short	0x0101


	//----- nvinfo : EIATTR_VRC_CTA_INIT_COUNT
	.align		4
        /*0034*/ 	.byte	0x02, 0x4a
	.zero		1
	.zero		1


	//----- nvinfo : EIATTR_EXIT_INSTR_OFFSETS
	.align		4
        /*0038*/ 	.byte	0x04, 0x1c
        /*003a*/ 	.short	(.L_91 - .L_90)


	//   ....[0]....
.L_90:
        /*003c*/ 	.word	0x00000050


	//----- nvinfo : EIATTR_CBANK_PARAM_SIZE
	.align		4
.L_91:
        /*0040*/ 	.byte	0x03, 0x19
        /*0042*/ 	.short	0x0010


	//----- nvinfo : EIATTR_PARAM_CBANK
	.align		4
        /*0044*/ 	.byte	0x04, 0x0a
        /*0046*/ 	.short	(.L_93 - .L_92)
	.align		4
.L_92:
        /*0048*/ 	.word	index@(.nv.constant0._Z11setVecValuePdd)
        /*004c*/ 	.short	0x0380
        /*004e*/ 	.short	0x0010


	//----- nvinfo : EIATTR_SW_WAR
	.align		4
.L_93:
        /*0050*/ 	.byte	0x04, 0x36
        /*0052*/ 	.short	(.L_95 - .L_94)
.L_94:
        /*0054*/ 	.word	0x00000008
.L_95:


//--------------------- .nv.info._Z11_normcdfinvPdd --------------------------
	.section	.nv.info._Z11_normcdfinvPdd,"",@"SHT_CUDA_INFO"
	.sectionflags	@""
	.align	4


	//----- nvinfo : EIATTR_CUDA_API_VERSION
	.align		4
        /*0000*/ 	.byte	0x04, 0x37
        /*0002*/ 	.short	(.L_97 - .L_96)
.L_96:
        /*0004*/ 	.word	0x00000082


	//----- nvinfo : EIATTR_KPARAM_INFO
	.align		4
.L_97:
        /*0008*/ 	.byte	0x04, 0x17
        /*000a*/ 	.short	(.L_99 - .L_98)
.L_98:
        /*000c*/ 	.word	0x00000000
        /*0010*/ 	.short	0x0001
        /*0012*/ 	.short	0x0008
        /*0014*/ 	.byte	0x00, 0xf0, 0x21, 0x00


	//----- nvinfo : EIATTR_KPARAM_INFO
	.align		4
.L_99:
        /*0018*/ 	.byte	0x04, 0x17
        /*001a*/ 	.short	(.L_101 - .L_100)
.L_100:
        /*001c*/ 	.word	0x00000000
        /*0020*/ 	.short	0x0000
        /*0022*/ 	.short	0x0000
        /*0024*/ 	.byte	0x00, 0xf5, 0x21, 0x00


	//----- nvinfo : EIATTR_SPARSE_MMA_MASK
	.align		4
.L_101:
        /*0028*/ 	.byte	0x03, 0x50
        /*002a*/ 	.short	0x0000


	//----- nvinfo : EIATTR_MAXREG_COUNT
	.align		4
        /*002c*/ 	.byte	0x03, 0x1b
        /*002e*/ 	.short	0x00ff


	//----- nvinfo : EIATTR_MERCURY_ISA_VERSION
	.align		4
        /*0030*/ 	.byte	0x03, 0x5f
        /*0032*/ 	.short	0x0101


	//----- nvinfo : EIATTR_VRC_CTA_INIT_COUNT
	.align		4
        /*0034*/ 	.byte	0x02, 0x4a
	.zero		1
	.zero		1


	//----- nvinfo : EIATTR_EXIT_INSTR_OFFSETS
	.align		4
        /*0038*/ 	.byte	0x04, 0x1c
        /*003a*/ 	.short	(.L_103 - .L_102)


	//   ....[0]....
.L_102:
        /*003c*/ 	.word	0x00001b70


	//----- nvinfo : EIATTR_CRS_STACK_SIZE
	.align		4
.L_103:
        /*0040*/ 	.byte	0x04, 0x1e
        /*0042*/ 	.short	(.L_105 - .L_104)
.L_104:
        /*0044*/ 	.word	0x00000000


	//----- nvinfo : EIATTR_CBANK_PARAM_SIZE
	.align		4
.L_105:
        /*0048*/ 	.byte	0x03, 0x19
        /*004a*/ 	.short	0x0010


	//----- nvinfo : EIATTR_PARAM_CBANK
	.align		4
        /*004c*/ 	.byte	0x04, 0x0a
        /*004e*/ 	.short	(.L_107 - .L_106)
	.align		4
.L_106:
        /*0050*/ 	.word	index@(.nv.constant0._Z11_normcdfinvPdd)
        /*0054*/ 	.short	0x0380
        /*0056*/ 	.short	0x0010


	//----- nvinfo : EIATTR_SW_WAR
	.align		4
.L_107:
        /*0058*/ 	.byte	0x04, 0x36
        /*005a*/ 	.short	(.L_109 - .L_108)
.L_108:
        /*005c*/ 	.word	0x00000008
.L_109:


//--------------------- .nv.info._Z8_normcdfPdd   --------------------------
	.section	.nv.info._Z8_normcdfPdd,"",@"SHT_CUDA_INFO"
	.sectionflags	@""
	.align	4


	//----- nvinfo : EIATTR_CUDA_API_VERSION
	.align		4
        /*0000*/ 	.byte	0x04, 0x37
        /*0002*/ 	.short	(.L_111 - .L_110)
.L_110:
        /*0004*/ 	.word	0x00000082


	//----- nvinfo : EIATTR_KPARAM_INFO
	.align		4
.L_111:
        /*0008*/ 	.byte	0x04, 0x17
        /*000a*/ 	.short	(.L_113 - .L_112)
.L_112:
        /*000c*/ 	.word	0x00000000
        /*0010*/ 	.short	0x0001
        /*0012*/ 	.short	0x0008
        /*0014*/ 	.byte	0x00, 0xf0, 0x21, 0x00


	//----- nvinfo : EIATTR_KPARAM_INFO
	.align		4
.L_113:
        /*0018*/ 	.byte	0x04, 0x17
        /*001a*/ 	.short	(.L_115 - .L_114)
.L_114:
        /*001c*/ 	.word	0x00000000
        /*0020*/ 	.short	0x0000
        /*0022*/ 	.short	0x0000
        /*0024*/ 	.byte	0x00, 0xf5, 0x21, 0x00


	//----- nvinfo : EIATTR_SPARSE_MMA_MASK
	.align		4
.L_115:
        /*0028*/ 	.byte	0x03, 0x50
        /*002a*/ 	.short	0x0000


	//----- nvinfo : EIATTR_MAXREG_COUNT
	.align		4
        /*002c*/ 	.byte	0x03, 0x1b
        /*002e*/ 	.short	0x00ff


	//----- nvinfo : EIATTR_MERCURY_ISA_VERSION
	.align		4
        /*0030*/ 	.byte	0x03, 0x5f
        /*0032*/ 	.short	0x0101


	//----- nvinfo : EIATTR_VRC_CTA_INIT_COUNT
	.align		4
        /*0034*/ 	.byte	0x02, 0x4a
	.zero		1
	.zero		1


	//----- nvinfo : EIATTR_EXIT_INSTR_OFFSETS
	.align		4
        /*0038*/ 	.byte	0x04, 0x1c
        /*003a*/ 	.short	(.L_117 - .L_116)


	//   ....[0]....
.L_116:
        /*003c*/ 	.word	0x00000c00


	//----- nvinfo : EIATTR_CBANK_PARAM_SIZE
	.align		4
.L_117:
        /*0040*/ 	.byte	0x03, 0x19
        /*0042*/ 	.short	0x0010


	//----- nvinfo : EIATTR_PARAM_CBANK
	.align		4
        /*0044*/ 	.byte	0x04, 0x0a
        /*0046*/ 	.short	(.L_119 - .L_118)
	.align		4
.L_118:
        /*0048*/ 	.word	index@(.nv.constant0._Z8_normcdfPdd)
        /*004c*/ 	.short	0x0380
        /*004e*/ 	.short	0x0010


	//----- nvinfo : EIATTR_SW_WAR
	.align		4
.L_119:
        /*0050*/ 	.byte	0x04, 0x36
        /*0052*/ 	.short	(.L_121 - .L_120)
.L_120:
        /*0054*/ 	.word	0x00000008
.L_121:


//--------------------- .nv.info._Z7_erfinvPdd    --------------------------
	.section	.nv.info._Z7_erfinvPdd,"",@"SHT_CUDA_INFO"
	.sectionflags	@""
	.align	4


	//----- nvinfo : EIATTR_CUDA_API_VERSION
	.align		4
        /*0000*/ 	.byte	0x04, 0x37
        /*0002*/ 	.short	(.L_123 - .L_122)
.L_122:
        /*0004*/ 	.word	0x00000082


	//----- nvinfo : EIATTR_KPARAM_INFO
	.align		4
.L_123:
        /*0008*/ 	.byte	0x04, 0x17
        /*000a*/ 	.short	(.L_125 - .L_124)
.L_124:
        /*000c*/ 	.word	0x00000000
        /*0010*/ 	.short	0x0001
        /*0012*/ 	.short	0x0008
        /*0014*/ 	.byte	0x00, 0xf0, 0x21, 0x00


	//----- nvinfo : EIATTR_KPARAM_INFO
	.align		4
.L_125:
        /*0018*/ 	.byte	0x04, 0x17
        /*001a*/ 	.short	(.L_127 - .L_126)
.L_126:
        /*001c*/ 	.word	0x00000000
        /*0020*/ 	.short	0x0000
        /*0022*/ 	.short	0x0000
        /*0024*/ 	.byte	0x00, 0xf5, 0x21, 0x00


	//----- nvinfo : EIATTR_SPARSE_MMA_MASK
	.align		4
.L_127:
        /*0028*/ 	.byte	0x03, 0x50
        /*002a*/ 	.short	0x0000


	//----- nvinfo : EIATTR_MAXREG_COUNT
	.align		4
        /*002c*/ 	.byte	0x03, 0x1b
        /*002e*/ 	.short	0x00ff


	//----- nvinfo : EIATTR_MERCURY_ISA_VERSION
	.align		4
        /*0030*/ 	.byte	0x03, 0x5f
        /*0032*/ 	.short	0x0101


	//----- nvinfo : EIATTR_VRC_CTA_INIT_COUNT
	.align		4
        /*0034*/ 	.byte	0x02, 0x4a
	.zero		1
	.zero		1


	//----- nvinfo : EIATTR_EXIT_INSTR_OFFSETS
	.align		4
        /*0038*/ 	.byte	0x04, 0x1c
        /*003a*/ 	.short	(.L_129 - .L_128)


	//   ....[0]....
.L_128:
        /*003c*/ 	.word	0x00001160


	//----- nvinfo : EIATTR_CRS_STACK_SIZE
	.align		4
.L_129:
        /*0040*/ 	.byte	0x04, 0x1e
        /*0042*/ 	.short	(.L_131 - .L_130)
.L_130:
        /*0044*/ 	.word	0x00000000


	//----- nvinfo : EIATTR_CBANK_PARAM_SIZE
	.align		4
.L_131:
        /*0048*/ 	.byte	0x03, 0x19
        /*004a*/ 	.short	0x0010


	//----- nvinfo : EIATTR_PARAM_CBANK
	.align		4
        /*004c*/ 	.byte	0x04, 0x0a
        /*004e*/ 	.short	(.L_133 - .L_132)
	.align		4
.L_132:
        /*0050*/ 	.word	index@(.nv.constant0._Z7_erfinvPdd)
        /*0054*/ 	.short	0x0380
        /*0056*/ 	.short	0x0010


	//----- nvinfo : EIATTR_SW_WAR
	.align		4
.L_133:
        /*0058*/ 	.byte	0x04, 0x36
        /*005a*/ 	.short	(.L_135 - .L_134)
.L_134:
        /*005c*/ 	.word	0x00000008
.L_135:


//--------------------- .nv.info._Z8_erfcinvPdd   --------------------------
	.section	.nv.info._Z8_erfcinvPdd,"",@"SHT_CUDA_INFO"
	.sectionflags	@""
	.align	4


	//----- nvinfo : EIATTR_CUDA_API_VERSION
	.align		4
        /*0000*/ 	.byte	0x04, 0x37
        /*0002*/ 	.short	(.L_137 - .L_136)
.L_136:
        /*0004*/ 	.word	0x00000082


	//----- nvinfo : EIATTR_KPARAM_INFO
	.align		4
.L_137:
        /*0008*/ 	.byte	0x04, 0x17
        /*000a*/ 	.short	(.L_139 - .L_138)
.L_138:
        /*000c*/ 	.word	0x00000000
        /*0010*/ 	.short	0x0001
        /*0012*/ 	.short	0x0008
        /*0014*/ 	.byte	0x00, 0xf0, 0x21, 0x00


	//----- nvinfo : EIATTR_KPARAM_INFO
	.align		4
.L_139:
        /*0018*/ 	.byte	0x04, 0x17
        /*001a*/ 	.short	(.L_141 - .L_140)
.L_140:
        /*001c*/ 	.word	0x00000000
        /*0020*/ 	.short	0x0000
        /*0022*/ 	.short	0x0000
        /*0024*/ 	.byte	0x00, 0xf5, 0x21, 0x00


	//----- nvinfo : EIATTR_SPARSE_MMA_MASK
	.align		4
.L_141:
        /*0028*/ 	.byte	0x03, 0x50
        /*002a*/ 	.short	0x0000


	//----- nvinfo : EIATTR_MAXREG_COUNT
	.align		4
        /*002c*/ 	.byte	0x03, 0x1b
        /*002e*/ 	.short	0x00ff


	//----- nvinfo : EIATTR_MERCURY_ISA_VERSION
	.align		4
        /*0030*/ 	.byte	0x03, 0x5f
        /*0032*/ 	.short	0x0101


	//----- nvinfo : EIATTR_VRC_CTA_INIT_COUNT
	.align		4
        /*0034*/ 	.byte	0x02, 0x4a
	.zero		1
	.zero		1


	//----- nvinfo : EIATTR_EXIT_INSTR_OFFSETS
	.align		4
        /*0038*/ 	.byte	0x04, 0x1c
        /*003a*/ 	.short	(.L_143 - .L_142)


	//   ....[0]....
.L_142:
        /*003c*/ 	.word	0x00001b10


	//----- nvinfo : EIATTR_CRS_STACK_SIZE
	.align		4
.L_143:
        /*0040*/ 	.byte	0x04, 0x1e
        /*0042*/ 	.short	(.L_145 - .L_144)
.L_144:
        /*0044*/ 	.word	0x00000000


	//----- nvinfo : EIATTR_CBANK_PARAM_SIZE
	.align		4
.L_145:
        /*0048*/ 	.byte	0x03, 0x19
        /*004a*/ 	.short	0x0010


	//----- nvinfo : EIATTR_PARAM_CBANK
	.align		4
        /*004c*/ 	.byte	0x04, 0x0a
        /*004e*/ 	.short	(.L_147 - .L_146)
	.align		4
.L_146:
        /*0050*/ 	.word	index@(.nv.constant0._Z8_erfcinvPdd)
        /*0054*/ 	.short	0x0380
        /*0056*/ 	.short	0x0010


	//----- nvinfo : EIATTR_SW_WAR
	.align		4
.L_147:
        /*0058*/ 	.byte	0x04, 0x36
        /*005a*/ 	.short	(.L_149 - .L_148)
.L_148:
        /*005c*/ 	.word	0x00000008
.L_149:


//--------------------- .nv.callgraph             --------------------------
	.section	.nv.callgraph,"",@"SHT_CUDA_CALLGRAPH"
	.align	4
	.sectionentsize	8
	.align		4
        /*0000*/ 	.word	0x00000000
	.align		4
        /*0004*/ 	.word	0xffffffff
	.align		4
        /*0008*/ 	.word	0x00000000
	.align		4
        /*000c*/ 	.word	0xfffffffe
	.align		4
        /*0010*/ 	.word	0x00000000
	.align		4
        /*0014*/ 	.word	0xfffffffd
	.align		4
        /*0018*/ 	.word	0x00000000
	.align		4
        /*001c*/ 	.word	0xfffffffc


//--------------------- .text._Z6_rnormPdiPKd     --------------------------
	.section	.text._Z6_rnormPdiPKd,"ax",@progbits
	.align	128
        .global         _Z6_rnormPdiPKd
        .type           _Z6_rnormPdiPKd,@function
        .size           _Z6_rnormPdiPKd,(.L_x_73 - _Z6_rnormPdiPKd)
        .other          _Z6_rnormPdiPKd,@"STO_CUDA_ENTRY STV_DEFAULT"
_Z6_rnormPdiPKd:
.text._Z6_rnormPdiPKd:
[----:B------:R-:W-:Y:S08]  /*0000*/  LDC R1, c[0x0][0x37c] ;  /* 0x0000df00ff017b82 */ /* 0x000ff00000000800 */
[----:B------:R-:W0:Y:S01]  /*0010*/  LDC.64 R4, c[0x0][0x390] ;  /* 0x0000e400ff047b82 */ /* 0x000e220000000a00 */
[----:B------:R-:W0:Y:S01]  /*0020*/  LDCU.64 UR10, c[0x0][0x358] ;  /* 0x00006b00ff0a77ac */ /* 0x000e220008000a00 */
[----:B------:R-:W1:Y:S01]  /*0030*/  LDCU UR8, c[0x0][0x388] ;  /* 0x00007100ff0877ac */ /* 0x000e620008000800 */
[----:B0-----:R-:W2:Y:S01]  /*0040*/  LDG.E.64 R4, desc[UR10][R4.64] ;  /* 0x0000000a04047981 */ /* 0x001ea2000c1e1b00 */
[----:B-1----:R-:W-:Y:S01]  /*0050*/  UISETP.GE.AND UP0, UPT, UR8, 0x2, UPT ;  /* 0x000000020800788c */ /* 0x002fe2000bf06270 */
[----:B--2---:R-:W-:-:S08]  /*0060*/  DADD R2, -RZ, |R4| ;  /* 0x00000000ff027229 */ /* 0x004fd00000000504 */
[----:B------:R-:W-:Y:S05]  /*0070*/  BRA.U !UP0, `(.L_x_0) ;  /* 0x0000001108747547 */ /* 0x000fea000b800000 */
[----:B------:R-:W-:Y:S01]  /*0080*/  UIADD3 UR5, UPT, UPT, UR8, -0x2, URZ ;  /* 0xfffffffe08057890 */ /* 0x000fe2000fffe0ff */
[----:B------:R-:W-:Y:S01]  /*0090*/  IMAD.MOV.U32 R0, RZ, RZ, 0x1 ;  /* 0x00000001ff007424 */ /* 0x000fe200078e00ff */
[----:B------:R-:W-:Y:S02]  /*00a0*/  UIADD3 UR4, UPT, UPT, UR8, -0x1, URZ ;  /* 0xffffffff08047890 */ /* 0x000fe4000fffe0ff */
[----:B------:R-:W-:Y:S02]  /*00b0*/  UISETP.GE.U32.AND UP0, UPT, UR5, 0xf, UPT ;  /* 0x0000000f0500788c */ /* 0x000fe4000bf06070 */
[----:B------:R-:W-:-:S07]  /*00c0*/  ULOP3.LUT UR9, UR4, 0xf, URZ, 0xc0, !UPT ;  /* 0x0000000f04097892 */ /* 0x000fce000f8ec0ff */
[----:B------:R-:W-:Y:S05]  /*00d0*/  BRA.U !UP0, `(.L_x_1) ;  /* 0x0000000908407547 */ /* 0x000fea000b800000 */
[----:B------:R-:W0:Y:S01]  /*00e0*/  LDCU.64 UR6, c[0x0][0x390] ;  /* 0x00007200ff0677ac */ /* 0x000e220008000a00 */
[----:B------:R-:W-:Y:S01]  /*00f0*/  IMAD.MOV.U32 R0, RZ, RZ, RZ ;  /* 0x000000ffff007224 */ /* 0x000fe200078e00ff */
[----:B------:R-:W-:-:S04]  /*0100*/  ULOP3.LUT UR5, UR4, 0xfffffff0, URZ, 0xc0, !UPT ;  /* 0xfffffff004057892 */ /* 0x000fc8000f8ec0ff */
[----:B------:R-:W-:Y:S02]  /*0110*/  UIADD3 UR5, UPT, UPT, -UR5, URZ, URZ ;  /* 0x000000ff05057290 */ /* 0x000fe4000fffe1ff */
[----:B0-----:R-:W-:-:S04]  /*0120*/  UIADD3 UR6, UP0, UPT, UR6, 0x40, URZ ;  /* 0x0000004006067890 */ /* 0x001fc8000ff1e0ff */
[----:B------:R-:W-:Y:S02]  /*0130*/  UIADD3.X UR7, UPT, UPT, URZ, UR7, URZ, UP0, !UPT ;  /* 0x00000007ff077290 */ /* 0x000fe400087fe4ff */
[----:B------:R-:W-:-:S04]  /*0140*/  IMAD.U32 R4, RZ, RZ, UR6 ;  /* 0x00000006ff047e24 */ /* 0x000fc8000f8e00ff */
[----:B------:R-:W-:-:S07]  /*0150*/  IMAD.U32 R5, RZ, RZ, UR7 ;  /* 0x00000007ff057e24 */ /* 0x000fce000f8e00ff */
.L_x_2:
[----:B------:R-:W2:Y:S04]  /*0160*/  LDG.E.64 R18, desc[UR10][R4.64+-0x38] ;  /* 0xffffc80a04127981 */ /* 0x000ea8000c1e1b00 */
[----:B------:R-:W3:Y:S04]  /*0170*/  LDG.E.64 R24, desc[UR10][R4.64+-0x30] ;  /* 0xffffd00a04187981 */ /* 0x000ee8000c1e1b00 */
[----:B------:R-:W4:Y:S04]  /*0180*/  LDG.E.64 R22, desc[UR10][R4.64+-0x28] ;  /* 0xffffd80a04167981 */ /* 0x000f28000c1e1b00 */
[----:B------:R-:W5:Y:S04]  /*0190*/  LDG.E.64 R20, desc[UR10][R4.64+-0x20] ;  /* 0xffffe00a04147981 */ /* 0x000f68000c1e1b00 */
[----:B------:R-:W5:Y:S04]  /*01a0*/  LDG.E.64 R8, desc[UR10][R4.64+-0x18] ;  /* 0xffffe80a04087981 */ /* 0x000f68000c1e1b00 */
[----:B------:R-:W5:Y:S04]  /*01b0*/  LDG.E.64 R6, desc[UR10][R4.64+-0x10] ;  /* 0xfffff00a04067981 */ /* 0x000f68000c1e1b00 */
[----:B------:R-:W5:Y:S04]  /*01c0*/  LDG.E.64 R16, desc[UR10][R4.64+-0x8] ;  /* 0xfffff80a04107981 */ /* 0x000f68000c1e1b00 */
[----:B------:R-:W5:Y:S04]  /*01d0*/  LDG.E.64 R14, desc[UR10][R4.64] ;  /* 0x0000000a040e7981 */ /* 0x000f68000c1e1b00 */
[----:B------:R-:W5:Y:S04]  /*01e0*/  LDG.E.64 R12, desc[UR10][R4.64+0x8] ;  /* 0x0000080a040c7981 */ /* 0x000f68000c1e1b00 */
[----:B------:R-:W5:Y:S01]  /*01f0*/  LDG.E.64 R10, desc[UR10][R4.64+0x10] ;  /* 0x0000100a040a7981 */ /* 0x000f62000c1e1b00 */
[----:B------:R-:W-:-:S02]  /*0200*/  IMAD.MOV.U32 R26, RZ, RZ, R3 ;  /* 0x000000ffff1a7224 */ /* 0x000fc400078e0003 */
[----:B------:R-:W-:Y:S01]  /*0210*/  IMAD.MOV.U32 R27, RZ, RZ, R2 ;  /* 0x000000ffff1b7224 */ /* 0x000fe200078e0002 */
[----:B--2---:R-:W-:Y:S01]  /*0220*/  DSETP.MAX.AND P0, P1, |R18|, R2, PT ;  /* 0x000000021200722a */ /* 0x004fe2000390f200 */
[----:B------:R-:W-:Y:S02]  /*0230*/  IMAD.MOV.U32 R2, RZ, RZ, R18 ;  /* 0x000000ffff027224 */ /* 0x000fe400078e0012 */
[----:B------:R-:W-:Y:S02]  /*0240*/  IMAD.MOV.U32 R3, RZ, RZ, R19 ;  /* 0x000000ffff037224 */ /* 0x000fe400078e0013 */
[----:B------:R-:W2:Y:S01]  /*0250*/  LDG.E.64 R18, desc[UR10][R4.64+0x18] ;  /* 0x0000180a04127981 */ /* 0x000ea2000c1e1b00 */
[----:B------:R-:W-:Y:S02]  /*0260*/  SEL R2, R2, R27, P0 ;  /* 0x0000001b02027207 */ /* 0x000fe40000000000 */
[----:B------:R-:W-:-:S06]  /*0270*/  FSEL R3, |R3|, R26, P0 ;  /* 0x0000001a03037208 */ /* 0x000fcc0000000200 */
[----:B------:R-:W-:Y:S01]  /*0280*/  @P1 LOP3.LUT R3, R26, 0x80000, RZ, 0xfc, !PT ;  /* 0x000800001a031812 */ /* 0x000fe200078efcff */
[----:B------:R-:W-:-:S05]  /*0290*/  IMAD.MOV.U32 R27, RZ, RZ, R2 ;  /* 0x000000ffff1b7224 */ /* 0x000fca00078e0002 */
[----:B---3--:R-:W-:Y:S01]  /*02a0*/  DSETP.MAX.AND P0, P1, R2, |R24|, PT ;  /* 0x400000180200722a */ /* 0x008fe2000390f000 */
[----:B------:R-:W-:Y:S02]  /*02b0*/  IMAD.MOV.U32 R2, RZ, RZ, R24 ;  /* 0x000000ffff027224 */ /* 0x000fe400078e0018 */
[----:B------:R-:W-:-:S03]  /*02c0*/  IMAD.MOV.U32 R26, RZ, RZ, R3 ;  /* 0x000000ffff1a7224 */ /* 0x000fc600078e0003 */
[----:B------:R-:W-:Y:S02]  /*02d0*/  SEL R24, R27, R2, P0 ;  /* 0x000000021b187207 */ /* 0x000fe40000000000 */
[----:B------:R-:W3:Y:S01]  /*02e0*/  LDG.E.64 R2, desc[UR10][R4.64+0x20] ;  /* 0x0000200a04027981 */ /* 0x000ee2000c1e1b00 */
[----:B------:R-:W-:-:S05]  /*02f0*/  FSEL R27, R26, |R25|, P0 ;  /* 0x400000191a1b7208 */ /* 0x000fca0000000000 */
[----:B------:R-:W-:-:S05]  /*0300*/  @P1 LOP3.LUT R27, R25, 0x80000, RZ, 0xfc, !PT ;  /* 0x00080000191b1812 */ /* 0x000fca00078efcff */
[----:B------:R-:W-:Y:S02]  /*0310*/  IMAD.MOV.U32 R25, RZ, RZ, R27 ;  /* 0x000000ffff197224 */ /* 0x000fe400078e001b */
[----:B------:R-:W-:Y:S02]  /*0320*/  IMAD.MOV.U32 R27, RZ, RZ, R24 ;  /* 0x000000ffff1b7224 */ /* 0x000fe400078e0018 */
[----:B----4-:R-:W-:Y:S02]  /*0330*/  IMAD.MOV.U32 R26, RZ, RZ, R23 ;  /* 0x000000ffff1a7224 */ /* 0x010fe400078e0017 */
[----:B------:R-:W-:Y:S01]  /*0340*/  DSETP.MAX.AND P0, P1, R24, |R22|, PT ;  /* 0x400000161800722a */ /* 0x000fe2000390f000 */
[----:B------:R-:W-:Y:S02]  /*0350*/  IMAD.MOV.U32 R24, RZ, RZ, R22 ;  /* 0x000000ffff187224 */ /* 0x000fe400078e0016 */
[----:B------:R-:W4:Y:S03]  /*0360*/  LDG.E.64 R22, desc[UR10][R4.64+0x28] ;  /* 0x0000280a04167981 */ /* 0x000f26000c1e1b00 */
[----:B------:R-:W-:-:S02]  /*0370*/  FSEL R25, R25, |R26|, P0 ;  /* 0x4000001a19197208 */ /* 0x000fc40000000000 */
[----:B------:R-:W-:-:S06]  /*0380*/  SEL R24, R27, R24, P0 ;  /* 0x000000181b187207 */ /* 0x000fcc0000000000 */
[----:B------:R-:W-:Y:S01]  /*0390*/  @P1 LOP3.LUT R25, R26, 0x80000, RZ, 0xfc, !PT ;  /* 0x000800001a191812 */ /* 0x000fe200078efcff */
[----:B------:R-:W-:Y:S02]  /*03a0*/  IMAD.MOV.U32 R27, RZ, RZ, R24 ;  /* 0x000000ffff1b7224 */ /* 0x000fe400078e0018 */
[----:B-----5:R-:W-:-:S03]  /*03b0*/  IMAD.MOV.U32 R26, RZ, RZ, R21 ;  /* 0x000000ffff1a7224 */ /* 0x020fc600078e0015 */
[----:B------:R-:W-:Y:S01]  /*03c0*/  DSETP.MAX.AND P0, P1, R24, |R20|, PT ;  /* 0x400000141800722a */ /* 0x000fe2000390f000 */
[----:B------:R-:W-:Y:S02]  /*03d0*/  MOV R24, R20 ;  /* 0x0000001400187202 */ /* 0x000fe40000000f00 */
[----:B------:R-:W5:Y:S03]  /*03e0*/  LDG.E.64 R20, desc[UR10][R4.64+0x30] ;  /* 0x0000300a04147981 */ /* 0x000f66000c1e1b00 */
[----:B------:R-:W-:Y:S02]  /*03f0*/  FSEL R25, R25, |R26|, P0 ;  /* 0x4000001a19197208 */ /* 0x000fe40000000000 */
[----:B------:R-:W-:-:S06]  /*0400*/  SEL R24, R27, R24, P0 ;  /* 0x000000181b187207 */ /* 0x000fcc0000000000 */
[----:B------:R-:W-:Y:S01]  /*0410*/  @P1 LOP3.LUT R25, R26, 0x80000, RZ, 0xfc, !PT ;  /* 0x000800001a191812 */ /* 0x000fe200078efcff */
[----:B------:R-:W-:Y:S02]  /*0420*/  IMAD.MOV.U32 R27, RZ, RZ, R24 ;  /* 0x000000ffff1b7224 */ /* 0x000fe400078e0018 */
[----:B------:R-:W-:-:S03]  /*0430*/  IMAD.MOV.U32 R26, RZ, RZ, R9 ;  /* 0x000000ffff1a7224 */ /* 0x000fc600078e0009 */
[----:B------:R-:W-:Y:S01]  /*0440*/  DSETP.MAX.AND P0, P1, R24, |R8|, PT ;  /* 0x400000081800722a */ /* 0x000fe2000390f000 */
[----:B------:R-:W-:Y:S02]  /*0450*/  IMAD.MOV.U32 R24, RZ, RZ, R8 ;  /* 0x000000ffff187224 */ /* 0x000fe400078e0008 */
[----:B------:R-:W5:Y:S03]  /*0460*/  LDG.E.64 R8, desc[UR10][R4.64+0x38] ;  /* 0x0000380a04087981 */ /* 0x000f66000c1e1b00 */
[----:B------:R-:W-:Y:S02]  /*0470*/  FSEL R25, R25, |R26|, P0 ;  /* 0x4000001a19197208 */ /* 0x000fe40000000000 */
[----:B------:R-:W-:-:S06]  /*0480*/  SEL R24, R27, R24, P0 ;  /* 0x000000181b187207 */ /* 0x000fcc0000000000 */
[----:B------:R-:W-:Y:S01]  /*0490*/  @P1 LOP3.LUT R25, R26, 0x80000, RZ, 0xfc, !PT ;  /* 0x000800001a191812 */ /* 0x000fe200078efcff */
[----:B------:R-:W-:-:S05]  /*04a0*/  IMAD.MOV.U32 R27, RZ, RZ, R24 ;  /* 0x000000ffff1b7224 */ /* 0x000fca00078e0018 */
[----:B------:R-:W-:Y:S01]  /*04b0*/  DSETP.MAX.AND P0, P1, R24, |R6|, PT ;  /* 0x400000061800722a */ /* 0x000fe2000390f000 */
[----:B------:R-:W-:Y:S02]  /*04c0*/  IMAD.MOV.U32 R24, RZ, RZ, R6 ;  /* 0x000000ffff187224 */ /* 0x000fe400078e0006 */
[----:B------:R-:W-:-:S03]  /*04d0*/  IMAD.MOV.U32 R26, RZ, RZ, R25 ;  /* 0x000000ffff1a7224 */ /* 0x000fc600078e0019 */
[----:B------:R-:W-:Y:S02]  /*04e0*/  SEL R6, R27, R24, P0 ;  /* 0x000000181b067207 */ /* 0x000fe40000000000 */
[----:B------:R-:W5:Y:S01]  /*04f0*/  LDG.E.64 R24, desc[UR10][R4.64+0x40] ;  /* 0x0000400a04187981 */ /* 0x000f62000c1e1b00 */
[----:B------:R-:W-:-:S05]  /*0500*/  FSEL R27, R26, |R7|, P0 ;  /* 0x400000071a1b7208 */ /* 0x000fca0000000000 */
[----:B------:R-:W-:-:S05]  /*0510*/  @P1 LOP3.LUT R27, R7, 0x80000, RZ, 0xfc, !PT ;  /* 0x00080000071b1812 */ /* 0x000fca00078efcff */
[----:B------:R-:W-:-:S06]  /*0520*/  IMAD.MOV.U32 R7, RZ, RZ, R27 ;  /* 0x000000ffff077224 */ /* 0x000fcc00078e001b */
[----:B------:R-:W-:Y:S01]  /*0530*/  DSETP.MAX.AND P0, P1, R6, |R16|, PT ;  /* 0x400000100600722a */ /* 0x000fe2000390f000 */
[----:B------:R-:W-:Y:S02]  /*0540*/  IMAD.MOV.U32 R26, RZ, RZ, R6 ;  /* 0x000000ffff1a7224 */ /* 0x000fe400078e0006 */
[----:B------:R-:W-:-:S03]  /*0550*/  IMAD.MOV.U32 R27, RZ, RZ, R16 ;  /* 0x000000ffff1b7224 */ /* 0x000fc600078e0010 */
[----:B------:R-:W-:Y:S02]  /*0560*/  FSEL R7, R7, |R17|, P0 ;  /* 0x4000001107077208 */ /* 0x000fe40000000000 */
[----:B------:R-:W-:-:S06]  /*0570*/  SEL R26, R26, R27, P0 ;  /* 0x0000001b1a1a7207 */ /* 0x000fcc0000000000 */
[----:B------:R-:W-:-:S05]  /*0580*/  @P1 LOP3.LUT R7, R17, 0x80000, RZ, 0xfc, !PT ;  /* 0x0008000011071812 */ /* 0x000fca00078efcff */
[----:B------:R-:W-:-:S06]  /*0590*/  IMAD.MOV.U32 R27, RZ, RZ, R7 ;  /* 0x000000ffff1b7224 */ /* 0x000fcc00078e0007 */
[----:B------:R-:W-:Y:S01]  /*05a0*/  DSETP.MAX.AND P0, P1, R26, |R14|, PT ;  /* 0x4000000e1a00722a */ /* 0x000fe2000390f000 */
[----:B------:R-:W-:Y:S02]  /*05b0*/  IMAD.MOV.U32 R16, RZ, RZ, R15 ;  /* 0x000000ffff107224 */ /* 0x000fe400078e000f */
[----:B------:R-:W-:-:S03]  /*05c0*/  IMAD.MOV.U32 R6, RZ, RZ, R26 ;  /* 0x000000ffff067224 */ /* 0x000fc600078e001a */
[----:B------:R-:W-:Y:S02]  /*05d0*/  FSEL R7, R27, |R16|, P0 ;  /* 0x400000101b077208 */ /* 0x000fe40000000000 */
[----:B------:R-:W-:-:S06]  /*05e0*/  SEL R6, R6, R14, P0 ;  /* 0x0000000e06067207 */ /* 0x000fcc0000000000 */
[----:B------:R-:W-:-:S06]  /*05f0*/  @P1 LOP3.LUT R7, R16, 0x80000, RZ, 0xfc, !PT ;  /* 0x0008000010071812 */ /* 0x000fcc00078efcff */
[----:B------:R-:W-:Y:S01]  /*0600*/  DSETP.MAX.AND P0, P1, R6, |R12|, PT ;  /* 0x4000000c0600722a */ /* 0x000fe2000390f000 */
[----:B------:R-:W-:Y:S01]  /*0610*/  IMAD.MOV.U32 R15, RZ, RZ, R13 ;  /* 0x000000ffff0f7224 */ /* 0x000fe200078e000d */
[----:B------:R-:W-:-:S04]  /*0620*/  MOV R14, R7 ;  /* 0x00000007000e7202 */ /* 0x000fc80000000f00 */
[----:B------:R-:W-:Y:S02]  /*0630*/  FSEL R17, R14, |R15|, P0 ;  /* 0x4000000f0e117208 */ /* 0x000fe40000000000 */
[----:B------:R-:W-:-:S06]  /*0640*/  SEL R6, R6, R12, P0 ;  /* 0x0000000c06067207 */ /* 0x000fcc0000000000 */
[----:B------:R-:W-:-:S05]  /*0650*/  @P1 LOP3.LUT R17, R15, 0x80000, RZ, 0xfc, !PT ;  /* 0x000800000f111812 */ /* 0x000fca00078efcff */
[----:B------:R-:W-:-:S06]  /*0660*/  IMAD.MOV.U32 R7, RZ, RZ, R17 ;  /* 0x000000ffff077224 */ /* 0x000fcc00078e0011 */
[----:B------:R-:W-:Y:S01]  /*0670*/  DSETP.MAX.AND P0, P1, R6, |R10|, PT ;  /* 0x4000000a0600722a */ /* 0x000fe2000390f000 */
[----:B------:R-:W-:Y:S02]  /*0680*/  IMAD.MOV.U32 R13, RZ, RZ, R11 ;  /* 0x000000ffff0d7224 */ /* 0x000fe400078e000b */
[----:B------:R-:W-:-:S05]  /*0690*/  IMAD.MOV.U32 R12, RZ, RZ, R7 ;  /* 0x000000ffff0c7224 */ /* 0x000fca00078e0007 */
[----:B------:R-:W-:-:S06]  /*06a0*/  FSEL R15, R12, |R13|, P0 ;  /* 0x4000000d0c0f7208 */ /* 0x000fcc0000000000 */
[----:B------:R-:W-:Y:S02]  /*06b0*/  @P1 LOP3.LUT R15, R13, 0x80000, RZ, 0xfc, !PT ;  /* 0x000800000d0f1812 */ /* 0x000fe400078efcff */
[----:B------:R-:W-:-:S03]  /*06c0*/  SEL R6, R6, R10, P0 ;  /* 0x0000000a06067207 */ /* 0x000fc60000000000 */
[----:B------:R-:W-:-:S04]  /*06d0*/  IMAD.MOV.U32 R7, RZ, RZ, R15 ;  /* 0x000000ffff077224 */ /* 0x000fc800078e000f */
[----:B------:R-:W-:Y:S02]  /*06e0*/  IMAD.MOV.U32 R10, RZ, RZ, R7 ;  /* 0x000000ffff0a7224 */ /* 0x000fe400078e0007 */
[----:B--2---:R-:W-:Y:S01]  /*06f0*/  DSETP.MAX.AND P0, P1, R6, |R18|, PT ;  /* 0x400000120600722a */ /* 0x004fe2000390f000 */
[----:B------:R-:W-:-:S05]  /*0700*/  IMAD.MOV.U32 R11, RZ, RZ, R19 ;  /* 0x000000ffff0b7224 */ /* 0x000fca00078e0013 */
[----:B------:R-:W-:Y:S02]  /*0710*/  FSEL R13, R10, |R11|, P0 ;  /* 0x4000000b0a0d7208 */ /* 0x000fe40000000000 */
[----:B------:R-:W-:-:S06]  /*0720*/  SEL R6, R6, R18, P0 ;  /* 0x0000001206067207 */ /* 0x000fcc0000000000 */
[----:B------:R-:W-:-:S05]  /*0730*/  @P1 LOP3.LUT R13, R11, 0x80000, RZ, 0xfc, !PT ;  /* 0x000800000b0d1812 */ /* 0x000fca00078efcff */
[----:B------:R-:W-:-:S06]  /*0740*/  IMAD.MOV.U32 R7, RZ, RZ, R13 ;  /* 0x000000ffff077224 */ /* 0x000fcc00078e000d */
[----:B---3--:R-:W-:Y:S01]  /*0750*/  DSETP.MAX.AND P0, P1, R6, |R2|, PT ;  /* 0x400000020600722a */ /* 0x008fe2000390f000 */
[----:B------:R-:W-:Y:S02]  /*0760*/  IMAD.MOV.U32 R11, RZ, RZ, R3 ;  /* 0x000000ffff0b7224 */ /* 0x000fe400078e0003 */
[----:B------:R-:W-:-:S05]  /*0770*/  IMAD.MOV.U32 R10, RZ, RZ, R7 ;  /* 0x000000ffff0a7224 */ /* 0x000fca00078e0007 */
[----:B------:R-:W-:-:S06]  /*0780*/  FSEL R13, R10, |R11|, P0 ;  /* 0x4000000b0a0d7208 */ /* 0x000fcc0000000000 */
[----:B------:R-:W-:Y:S02]  /*0790*/  @P1 LOP3.LUT R13, R11, 0x80000, RZ, 0xfc, !PT ;  /* 0x000800000b0d1812 */ /* 0x000fe400078efcff */
[----:B------:R-:W-:-:S03]  /*07a0*/  SEL R2, R6, R2, P0 ;  /* 0x0000000206027207 */ /* 0x000fc60000000000 */
[----:B------:R-:W-:-:S06]  /*07b0*/  IMAD.MOV.U32 R3, RZ, RZ, R13 ;  /* 0x000000ffff037224 */ /* 0x000fcc00078e000d */
[----:B----4-:R-:W-:Y:S01]  /*07c0*/  DSETP.MAX.AND P0, P1, R2, |R22|, PT ;  /* 0x400000160200722a */ /* 0x010fe2000390f000 */
[----:B------:R-:W-:Y:S02]  /*07d0*/  IMAD.MOV.U32 R7, RZ, RZ, R23 ;  /* 0x000000ffff077224 */ /* 0x000fe400078e0017 */
[----:B------:R-:W-:-:S05]  /*07e0*/  IMAD.MOV.U32 R6, RZ, RZ, R3 ;  /* 0x000000ffff067224 */ /* 0x000fca00078e0003 */
[----:B------:R-:W-:-:S06]  /*07f0*/  FSEL R11, R6, |R7|, P0 ;  /* 0x40000007060b7208 */ /* 0x000fcc0000000000 */
[----:B------:R-:W-:Y:S02]  /*0800*/  @P1 LOP3.LUT R11, R7, 0x80000, RZ, 0xfc, !PT ;  /* 0x00080000070b1812 */ /* 0x000fe400078efcff */
[----:B------:R-:W-:-:S03]  /*0810*/  SEL R2, R2, R22, P0 ;  /* 0x0000001602027207 */ /* 0x000fc60000000000 */
[----:B------:R-:W-:-:S06]  /*0820*/  IMAD.MOV.U32 R3, RZ, RZ, R11 ;  /* 0x000000ffff037224 */ /* 0x000fcc00078e000b */
[----:B-----5:R-:W-:Y:S01]  /*0830*/  DSETP.MAX.AND P0, P1, R2, |R20|, PT ;  /* 0x400000140200722a */ /* 0x020fe2000390f000 */
        /* <DEDUP_REMOVED lines=12> */
[----:B------:R-:W-:Y:S01]  /*0900*/  IMAD.MOV.U32 R3, RZ, RZ, R11 ;  /* 0x000000ffff037224 */ /* 0x000fe200078e000b */
[----:B------:R-:W-:-:S05]  /*0910*/  UIADD3 UR5, UPT, UPT, UR5, 0x10, URZ ;  /* 0x0000001005057890 */ /* 0x000fca000fffe0ff */
[----:B------:R-:W-:Y:S01]  /*0920*/  DSETP.MAX.AND P1, P2, R2, |R24|, PT ;  /* 0x400000180200722a */ /* 0x000fe20003a2f000 */
[----:B------:R-:W-:Y:S01]  /*0930*/  UISETP.NE.AND UP0, UPT, UR5, URZ, UPT ;  /* 0x000000ff0500728c */ /* 0x000fe2000bf05270 */
[----:B------:R-:W-:Y:S01]  /*0940*/  IMAD.MOV.U32 R6, RZ, RZ, R2 ;  /* 0x000000ffff067224 */ /* 0x000fe200078e0002 */
[----:B------:R-:W-:Y:S01]  /*0950*/  IADD3 R4, P0, PT, R4, 0x80, RZ ;  /* 0x0000008004047810 */ /* 0x000fe20007f1e0ff */
[----:B------:R-:W-:Y:S02]  /*0960*/  IMAD.MOV.U32 R7, RZ, RZ, R24 ;  /* 0x000000ffff077224 */ /* 0x000fe400078e0018 */
[----:B------:R-:W-:Y:S01]  /*0970*/  FSEL R3, R3, |R25|, P1 ;  /* 0x4000001903037208 */ /* 0x000fe20000800000 */
[----:B------:R-:W-:Y:S02]  /*0980*/  VIADD R0, R0, 0x10 ;  /* 0x0000001000007836 */ /* 0x000fe40000000000 */
[----:B------:R-:W-:Y:S01]  /*0990*/  SEL R2, R6, R7, P1 ;  /* 0x0000000706027207 */ /* 0x000fe20000800000 */
[----:B------:R-:W-:-:S04]  /*09a0*/  IMAD.X R5, RZ, RZ, R5, P0 ;  /* 0x000000ffff057224 */ /* 0x000fc800000e0605 */
[----:B------:R-:W-:Y:S01]  /*09b0*/  @P2 LOP3.LUT R3, R25, 0x80000, RZ, 0xfc, !PT ;  /* 0x0008000019032812 */ /* 0x000fe200078efcff */
[----:B------:R-:W-:Y:S06]  /*09c0*/  BRA.U UP0, `(.L_x_2) ;  /* 0xfffffff500e47547 */ /* 0x000fec000b83ffff */
[----:B------:R-:W-:-:S07]  /*09d0*/  VIADD R0, R0, 0x1 ;  /* 0x0000000100007836 */ /* 0x000fce0000000000 */
.L_x_1:
[----:B------:R-:W-:-:S09]  /*09e0*/  UISETP.NE.AND UP0, UPT, UR9, URZ, UPT ;  /* 0x000000ff0900728c */ /* 0x000fd2000bf05270 */
[----:B------:R-:W-:Y:S05]  /*09f0*/  BRA.U !UP0, `(.L_x_0) ;  /* 0x0000000908147547 */ /* 0x000fea000b800000 */
[----:B------:R-:W-:Y:S02]  /*0a00*/  UISETP.GE.U32.AND UP0, UPT, UR9, 0x8, UPT ;  /* 0x000000080900788c */ /* 0x000fe4000bf06070 */
[----:B------:R-:W-:-:S04]  /*0a10*/  ULOP3.LUT UR5, UR4, 0x7, URZ, 0xc0, !UPT ;  /* 0x0000000704057892 */ /* 0x000fc8000f8ec0ff */
[----:B------:R-:W-:-:S03]  /*0a20*/  UISETP.NE.AND UP1, UPT, UR5, URZ, UPT ;  /* 0x000000ff0500728c */ /* 0x000fc6000bf25270 */
[----:B------:R-:W-:Y:S08]  /*0a30*/  BRA.U !UP0, `(.L_x_3) ;  /* 0x00000005080c7547 */ /* 0x000ff0000b800000 */
[----:B------:R-:W0:Y:S02]  /*0a40*/  LDC.64 R20, c[0x0][0x390] ;  /* 0x0000e400ff147b82 */ /* 0x000e240000000a00 */
[----:B0-----:R-:W-:-:S05]  /*0a50*/  IMAD.WIDE.U32 R20, R0, 0x8, R20 ;  /* 0x0000000800147825 */ /* 0x001fca00078e0014 */
[----:B------:R-:W2:Y:S04]  /*0a60*/  LDG.E.64 R18, desc[UR10][R20.64] ;  /* 0x0000000a14127981 */ /* 0x000ea8000c1e1b00 */
[----:B------:R-:W3:Y:S04]  /*0a70*/  LDG.E.64 R16, desc[UR10][R20.64+0x8] ;  /* 0x0000080a14107981 */ /* 0x000ee8000c1e1b00 */
[----:B------:R-:W4:Y:S04]  /*0a80*/  LDG.E.64 R14, desc[UR10][R20.64+0x10] ;  /* 0x0000100a140e7981 */ /* 0x000f28000c1e1b00 */
[----:B------:R-:W5:Y:S04]  /*0a90*/  LDG.E.64 R12, desc[UR10][R20.64+0x18] ;  /* 0x0000180a140c7981 */ /* 0x000f68000c1e1b00 */
[----:B------:R-:W5:Y:S04]  /*0aa0*/  LDG.E.64 R8, desc[UR10][R20.64+0x20] ;  /* 0x0000200a14087981 */ /* 0x000f68000c1e1b00 */
[----:B------:R-:W5:Y:S04]  /*0ab0*/  LDG.E.64 R6, desc[UR10][R20.64+0x28] ;  /* 0x0000280a14067981 */ /* 0x000f68000c1e1b00 */
[----:B------:R-:W5:Y:S04]  /*0ac0*/  LDG.E.64 R4, desc[UR10][R20.64+0x30] ;  /* 0x0000300a14047981 */ /* 0x000f68000c1e1b00 */
[----:B------:R0:W5:Y:S01]  /*0ad0*/  LDG.E.64 R10, desc[UR10][R20.64+0x38] ;  /* 0x0000380a140a7981 */ /* 0x000162000c1e1b00 */
[----:B------:R-:W-:-:S02]  /*0ae0*/  IMAD.MOV.U32 R22, RZ, RZ, R3 ;  /* 0x000000ffff167224 */ /* 0x000fc400078e0003 */
[----:B------:R-:W-:Y:S01]  /*0af0*/  VIADD R0, R0, 0x8 ;  /* 0x0000000800007836 */ /* 0x000fe20000000000 */
[----:B--2---:R-:W-:Y:S01]  /*0b00*/  DSETP.MAX.AND P0, P1, R2, |R18|, PT ;  /* 0x400000120200722a */ /* 0x004fe2000390f000 */
[----:B------:R-:W-:Y:S02]  /*0b10*/  IMAD.MOV.U32 R23, RZ, RZ, R19 ;  /* 0x000000ffff177224 */ /* 0x000fe400078e0013 */
[----:B---3--:R-:W-:-:S03]  /*0b20*/  IMAD.MOV.U32 R19, RZ, RZ, R17 ;  /* 0x000000ffff137224 */ /* 0x008fc600078e0011 */
[----:B------:R-:W-:Y:S02]  /*0b30*/  FSEL R25, R22, |R23|, P0 ;  /* 0x4000001716197208 */ /* 0x000fe40000000000 */
[----:B------:R-:W-:-:S06]  /*0b40*/  SEL R2, R2, R18, P0 ;  /* 0x0000001202027207 */ /* 0x000fcc0000000000 */
[----:B------:R-:W-:-:S05]  /*0b50*/  @P1 LOP3.LUT R25, R23, 0x80000, RZ, 0xfc, !PT ;  /* 0x0008000017191812 */ /* 0x000fca00078efcff */
[----:B------:R-:W-:-:S04]  /*0b60*/  IMAD.MOV.U32 R3, RZ, RZ, R25 ;  /* 0x000000ffff037224 */ /* 0x000fc800078e0019 */
[----:B------:R-:W-:Y:S02]  /*0b70*/  IMAD.MOV.U32 R18, RZ, RZ, R3 ;  /* 0x000000ffff127224 */ /* 0x000fe400078e0003 */
[----:B------:R-:W-:Y:S01]  /*0b80*/  DSETP.MAX.AND P0, P1, R2, |R16|, PT ;  /* 0x400000100200722a */ /* 0x000fe2000390f000 */
[----:B----4-:R-:W-:-:S05]  /*0b90*/  IMAD.MOV.U32 R17, RZ, RZ, R15 ;  /* 0x000000ffff117224 */ /* 0x010fca00078e000f */
[----:B0-----:R-:W-:Y:S02]  /*0ba0*/  FSEL R21, R18, |R19|, P0 ;  /* 0x4000001312157208 */ /* 0x001fe40000000000 */
[----:B------:R-:W-:-:S06]  /*0bb0*/  SEL R2, R2, R16, P0 ;  /* 0x0000001002027207 */ /* 0x000fcc0000000000 */
[----:B------:R-:W-:-:S04]  /*0bc0*/  @P1 LOP3.LUT R21, R19, 0x80000, RZ, 0xfc, !PT ;  /* 0x0008000013151812 */ /* 0x000fc800078efcff */
[----:B------:R-:W-:-:S05]  /*0bd0*/  MOV R3, R21 ;  /* 0x0000001500037202 */ /* 0x000fca0000000f00 */
[----:B------:R-:W-:Y:S01]  /*0be0*/  IMAD.MOV.U32 R16, RZ, RZ, R3 ;  /* 0x000000ffff107224 */ /* 0x000fe200078e0003 */
[----:B------:R-:W-:Y:S01]  /*0bf0*/  DSETP.MAX.AND P0, P1, R2, |R14|, PT ;  /* 0x4000000e0200722a */ /* 0x000fe2000390f000 */
[----:B-----5:R-:W-:-:S05]  /*0c00*/  IMAD.MOV.U32 R15, RZ, RZ, R13 ;  /* 0x000000ffff0f7224 */ /* 0x020fca00078e000d */
[----:B------:R-:W-:Y:S02]  /*0c10*/  FSEL R19, R16, |R17|, P0 ;  /* 0x4000001110137208 */ /* 0x000fe40000000000 */
[----:B------:R-:W-:-:S06]  /*0c20*/  SEL R2, R2, R14, P0 ;  /* 0x0000000e02027207 */ /* 0x000fcc0000000000 */
[----:B------:R-:W-:-:S05]  /*0c30*/  @P1 LOP3.LUT R19, R17, 0x80000, RZ, 0xfc, !PT ;  /* 0x0008000011131812 */ /* 0x000fca00078efcff */
[----:B------:R-:W-:-:S04]  /*0c40*/  IMAD.MOV.U32 R3, RZ, RZ, R19 ;  /* 0x000000ffff037224 */ /* 0x000fc800078e0013 */
[----:B------:R-:W-:Y:S02]  /*0c50*/  IMAD.MOV.U32 R14, RZ, RZ, R3 ;  /* 0x000000ffff0e7224 */ /* 0x000fe400078e0003 */
[----:B------:R-:W-:Y:S01]  /*0c60*/  DSETP.MAX.AND P0, P1, R2, |R12|, PT ;  /* 0x4000000c0200722a */ /* 0x000fe2000390f000 */
[----:B------:R-:W-:-:S05]  /*0c70*/  IMAD.MOV.U32 R13, RZ, RZ, R9 ;  /* 0x000000ffff0d7224 */ /* 0x000fca00078e0009 */
        /* <DEDUP_REMOVED lines=23> */
[----:B------:R-:W-:-:S04]  /*0df0*/  @P1 LOP3.LUT R9, R7, 0x80000, RZ, 0xfc, !PT ;  /* 0x0008000007091812 */ /* 0x000fc800078efcff */
[----:B------:R-:W-:-:S05]  /*0e00*/  MOV R3, R9 ;  /* 0x0000000900037202 */ /* 0x000fca0000000f00 */
[----:B------:R-:W-:Y:S01]  /*0e10*/  IMAD.MOV.U32 R4, RZ, RZ, R3 ;  /* 0x000000ffff047224 */ /* 0x000fe200078e0003 */
[----:B------:R-:W-:-:S06]  /*0e20*/  DSETP.MAX.AND P0, P1, R2, |R10|, PT ;  /* 0x4000000a0200722a */ /* 0x000fcc000390f000 */
[----:B------:R-:W-:Y:S02]  /*0e30*/  FSEL R7, R4, |R11|, P0 ;  /* 0x4000000b04077208 */ /* 0x000fe40000000000 */
[----:B------:R-:W-:-:S06]  /*0e40*/  SEL R2, R2, R5, P0 ;  /* 0x0000000502027207 */ /* 0x000fcc0000000000 */
[----:B------:R-:W-:-:S05]  /*0e50*/  @P1 LOP3.LUT R7, R11, 0x80000, RZ, 0xfc, !PT ;  /* 0x000800000b071812 */ /* 0x000fca00078efcff */
[----:B------:R-:W-:-:S07]  /*0e60*/  IMAD.MOV.U32 R3, RZ, RZ, R7 ;  /* 0x000000ffff037224 */ /* 0x000fce00078e0007 */
.L_x_3:
        /* <DEDUP_REMOVED lines=23> */
[----:B------:R-:W-:Y:S02]  /*0fe0*/  FSEL R13, R10, |R11|, P0 ;  /* 0x4000000b0a0d7208 */ /* 0x000fe40000000000 */
[----:B------:R-:W-:-:S06]  /*0ff0*/  SEL R2, R2, R8, P0 ;  /* 0x0000000802027207 */ /* 0x000fcc0000000000 */
[----:B------:R-:W-:-:S05]  /*1000*/  @P1 LOP3.LUT R13, R11, 0x80000, RZ, 0xfc, !PT ;  /* 0x000800000b0d1812 */ /* 0x000fca00078efcff */
[----:B------:R-:W-:-:S04]  /*1010*/  IMAD.MOV.U32 R3, RZ, RZ, R13 ;  /* 0x000000ffff037224 */ /* 0x000fc800078e000d */
[----:B------:R-:W-:Y:S02]  /*1020*/  IMAD.MOV.U32 R8, RZ, RZ, R3 ;  /* 0x000000ffff087224 */ /* 0x000fe400078e0003 */
[----:B------:R-:W-:Y:S01]  /*1030*/  DSETP.MAX.AND P0, P1, R2, |R6|, PT ;  /* 0x400000060200722a */ /* 0x000fe2000390f000 */
[----:B-----5:R-:W-:-:S05]  /*1040*/  IMAD.MOV.U32 R7, RZ, RZ, R4 ;  /* 0x000000ffff077224 */ /* 0x020fca00078e0004 */
[----:B------:R-:W-:Y:S02]  /*1050*/  FSEL R11, R8, |R9|, P0 ;  /* 0x40000009080b7208 */ /* 0x000fe40000000000 */
[----:B------:R-:W-:-:S06]  /*1060*/  SEL R2, R2, R6, P0 ;  /* 0x0000000602027207 */ /* 0x000fcc0000000000 */
[----:B------:R-:W-:-:S05]  /*1070*/  @P1 LOP3.LUT R11, R9, 0x80000, RZ, 0xfc, !PT ;  /* 0x00080000090b1812 */ /* 0x000fca00078efcff */
[----:B------:R-:W-:-:S06]  /*1080*/  IMAD.MOV.U32 R3, RZ, RZ, R11 ;  /* 0x000000ffff037224 */ /* 0x000fcc00078e000b */
[----:B------:R-:W-:Y:S01]  /*1090*/  DSETP.MAX.AND P0, P1, R2, |R4|, PT ;  /* 0x400000040200722a */ /* 0x000fe2000390f000 */
[----:B------:R-:W-:-:S05]  /*10a0*/  MOV R4, R3 ;  /* 0x0000000300047202 */ /* 0x000fca0000000f00 */
[----:B------:R-:W-:Y:S02]  /*10b0*/  FSEL R9, R4, |R5|, P0 ;  /* 0x4000000504097208 */ /* 0x000fe40000000000 */
[----:B------:R-:W-:-:S06]  /*10c0*/  SEL R2, R2, R7, P0 ;  /* 0x0000000702027207 */ /* 0x000fcc0000000000 */
[----:B------:R-:W-:-:S05]  /*10d0*/  @P1 LOP3.LUT R9, R5, 0x80000, RZ, 0xfc, !PT ;  /* 0x0008000005091812 */ /* 0x000fca00078efcff */
[----:B------:R-:W-:-:S07]  /*10e0*/  IMAD.MOV.U32 R3, RZ, RZ, R9 ;  /* 0x000000ffff037224 */ /* 0x000fce00078e0009 */
.L_x_4:
[----:B------:R-:W-:Y:S05]  /*10f0*/  BRA.U !UP1, `(.L_x_0) ;  /* 0x0000000109547547 */ /* 0x000fea000b800000 */
[----:B------:R-:W0:Y:S01]  /*1100*/  LDC.64 R4, c[0x0][0x390] ;  /* 0x0000e400ff047b82 */ /* 0x000e220000000a00 */
[----:B------:R-:W-:Y:S01]  /*1110*/  UIADD3 UR4, UPT, UPT, -UR4, URZ, URZ ;  /* 0x000000ff04047290 */ /* 0x000fe2000fffe1ff */
[----:B0-----:R-:W-:-:S04]  /*1120*/  IMAD.WIDE.U32 R4, R0, 0x8, R4 ;  /* 0x0000000800047825 */ /* 0x001fc800078e0004 */
[----:B------:R-:W-:Y:S02]  /*1130*/  IMAD.MOV.U32 R0, RZ, RZ, R4 ;  /* 0x000000ffff007224 */ /* 0x000fe400078e0004 */
[----:B------:R-:W-:-:S07]  /*1140*/  IMAD.MOV.U32 R7, RZ, RZ, R5 ;  /* 0x000000ffff077224 */ /* 0x000fce00078e0005 */
.L_x_5:
[----:B------:R-:W-:Y:S02]  /*1150*/  IMAD.MOV.U32 R4, RZ, RZ, R0 ;  /* 0x000000ffff047224 */ /* 0x000fe400078e0000 */
[----:B------:R-:W-:-:S06]  /*1160*/  IMAD.MOV.U32 R5, RZ, RZ, R7 ;  /* 0x000000ffff057224 */ /* 0x000fcc00078e0007 */
[----:B------:R-:W2:Y:S01]  /*1170*/  LDG.E.64 R4, desc[UR10][R4.64] ;  /* 0x0000000a04047981 */ /* 0x000ea2000c1e1b00 */
[----:B------:R-:W-:Y:S01]  /*1180*/  UIADD3 UR4, UPT, UPT, UR4, 0x1, URZ ;  /* 0x0000000104047890 */ /* 0x000fe2000fffe0ff */
[----:B------:R-:W-:Y:S01]  /*1190*/  IMAD.MOV.U32 R6, RZ, RZ, R3 ;  /* 0x000000ffff067224 */ /* 0x000fe200078e0003 */
[----:B------:R-:W-:Y:S01]  /*11a0*/  IADD3 R0, P0, PT, R0, 0x8, RZ ;  /* 0x0000000800007810 */ /* 0x000fe20007f1e0ff */
[----:B------:R-:W-:Y:S01]  /*11b0*/  IMAD.MOV.U32 R9, RZ, RZ, R2 ;  /* 0x000000ffff097224 */ /* 0x000fe200078e0002 */
[----:B------:R-:W-:-:S03]  /*11c0*/  UISETP.NE.AND UP0, UPT, UR4, URZ, UPT ;  /* 0x000000ff0400728c */ /* 0x000fc6000bf05270 */
[----:B------:R-:W-:Y:S01]  /*11d0*/  IMAD.X R7, RZ, RZ, R7, P0 ;  /* 0x000000ffff077224 */ /* 0x000fe200000e0607 */
[----:B--2---:R-:W-:Y:S01]  /*11e0*/  DSETP.MAX.AND P1, P2, |R4|, R2, PT ;  /* 0x000000020400722a */ /* 0x004fe20003a2f200 */
[----:B------:R-:W-:Y:S02]  /*11f0*/  IMAD.MOV.U32 R3, RZ, RZ, R5 ;  /* 0x000000ffff037224 */ /* 0x000fe400078e0005 */
[----:B------:R-:W-:-:S03]  /*1200*/  IMAD.MOV.U32 R2, RZ, RZ, R4 ;  /* 0x000000ffff027224 */ /* 0x000fc600078e0004 */
[----:B------:R-:W-:Y:S02]  /*1210*/  FSEL R3, |R3|, R6, P1 ;  /* 0x0000000603037208 */ /* 0x000fe40000800200 */
[----:B------:R-:W-:-:S06]  /*1220*/  SEL R2, R2, R9, P1 ;  /* 0x0000000902027207 */ /* 0x000fcc0000800000 */
[----:B------:R-:W-:Y:S01]  /*1230*/  @P2 LOP3.LUT R3, R6, 0x80000, RZ, 0xfc, !PT ;  /* 0x0008000006032812 */ /* 0x000fe200078efcff */
[----:B------:R-:W-:Y:S06]  /*1240*/  BRA.U UP0, `(.L_x_5) ;  /* 0xfffffffd00c07547 */ /* 0x000fec000b83ffff */
.L_x_0:
[----:B------:R-:W-:Y:S01]  /*1250*/  LOP3.LUT R4, R3, 0xffc00000, RZ, 0xc0, !PT ;  /* 0xffc0000003047812 */ /* 0x000fe200078ec0ff */
[----:B------:R-:W-:Y:S01]  /*1260*/  UISETP.GE.AND UP0, UPT, UR8, 0x1, UPT ;  /* 0x000000010800788c */ /* 0x000fe2000bf06270 */
[----:B------:R-:W-:Y:S02]  /*1270*/  CS2R R16, SRZ ;  /* 0x0000000000107805 */ /* 0x000fe4000001ff00 */
[----:B------:R-:W-:Y:S01]  /*1280*/  LOP3.LUT R5, R4, 0x7fd00000, RZ, 0x3c, !PT ;  /* 0x7fd0000004057812 */ /* 0x000fe200078e3cff */
[----:B------:R-:W-:-:S06]  /*1290*/  IMAD.MOV.U32 R4, RZ, RZ, RZ ;  /* 0x000000ffff047224 */ /* 0x000fcc00078e00ff */
[----:B------:R-:W-:Y:S01]  /*12a0*/  DMUL R6, R4, R2 ;  /* 0x0000000204067228 */ /* 0x000fe20000000000 */
[----:B------:R-:W-:Y:S10]  /*12b0*/  BRA.U !UP0, `(.L_x_6) ;  /* 0x0000000908ec7547 */ /* 0x000ff4000b800000 */
[----:B------:R-:W-:Y:S01]  /*12c0*/  UISETP.GE.U32.AND UP1, UPT, UR8, 0x8, UPT ;  /* 0x000000080800788c */ /* 0x000fe2000bf26070 */
[----:B------:R-:W-:Y:S01]  /*12d0*/  IMAD.MOV.U32 R11, RZ, RZ, RZ ;  /* 0x000000ffff0b7224 */ /* 0x000fe200078e00ff */
[----:B------:R-:W-:Y:S01]  /*12e0*/  ULOP3.LUT UR6, UR8, 0x7, URZ, 0xc0, !UPT ;  /* 0x0000000708067892 */ /* 0x000fe2000f8ec0ff */
[----:B------:R-:W-:Y:S01]  /*12f0*/  IMAD.MOV.U32 R0, RZ, RZ, RZ ;  /* 0x000000ffff007224 */ /* 0x000fe200078e00ff */
[----:B------:R-:W-:Y:S02]  /*1300*/  CS2R R16, SRZ ;  /* 0x0000000000107805 */ /* 0x000fe4000001ff00 */
[----:B------:R-:W-:-:S03]  /*1310*/  UISETP.NE.AND UP0, UPT, UR6, URZ, UPT ;  /* 0x000000ff0600728c */ /* 0x000fc6000bf05270 */
[----:B------:R-:W-:Y:S08]  /*1320*/  BRA.U !UP1, `(.L_x_7) ;  /* 0x0000000509787547 */ /* 0x000ff0000b800000 */
[----:B------:R-:W0:Y:S01]  /*1330*/  LDCU.64 UR4, c[0x0][0x390] ;  /* 0x00007200ff0477ac */ /* 0x000e220008000a00 */
[----:B------:R-:W-:Y:S02]  /*1340*/  MOV R11, RZ ;  /* 0x000000ff000b7202 */ /* 0x000fe40000000f00 */
[----:B------:R-:W-:Y:S01]  /*1350*/  CS2R R16, SRZ ;  /* 0x0000000000107805 */ /* 0x000fe2000001ff00 */
[----:B------:R-:W-:-:S06]  /*1360*/  ULOP3.LUT UR7, UR8, 0x7ffffff8, URZ, 0xc0, !UPT ;  /* 0x7ffffff808077892 */ /* 0x000fcc000f8ec0ff */
[----:B------:R-:W-:Y:S01]  /*1370*/  IMAD.U32 R0, RZ, RZ, UR7 ;  /* 0x00000007ff007e24 */ /* 0x000fe2000f8e00ff */
[----:B0-----:R-:W-:-:S04]  /*1380*/  UIADD3 UR4, UP1, UPT, UR4, 0x20, URZ ;  /* 0x0000002004047890 */ /* 0x001fc8000ff3e0ff */
[----:B------:R-:W-:Y:S02]  /*1390*/  UIADD3.X UR5, UPT, UPT, URZ, UR5, URZ, UP1, !UPT ;  /* 0x00000005ff057290 */ /* 0x000fe40008ffe4ff */
[----:B------:R-:W-:Y:S01]  /*13a0*/  IMAD.U32 R8, RZ, RZ, UR4 ;  /* 0x00000004ff087e24 */ /* 0x000fe2000f8e00ff */
[----:B------:R-:W-:-:S03]  /*13b0*/  UMOV UR4, URZ ;  /* 0x000000ff00047c82 */ /* 0x000fc60008000000 */
[----:B------:R-:W-:-:S07]  /*13c0*/  IMAD.U32 R9, RZ, RZ, UR5 ;  /* 0x00000005ff097e24 */ /* 0x000fce000f8e00ff */
.L_x_8:
[----:B------:R-:W2:Y:S04]  /*13d0*/  LDG.E.64 R18, desc[UR10][R8.64+-0x20] ;  /* 0xffffe00a08127981 */ /* 0x000ea8000c1e1b00 */
[----:B------:R-:W3:Y:S04]  /*13e0*/  LDG.E.64 R22, desc[UR10][R8.64+-0x18] ;  /* 0xffffe80a08167981 */ /* 0x000ee8000c1e1b00 */
[----:B------:R-:W4:Y:S04]  /*13f0*/  LDG.E.64 R14, desc[UR10][R8.64+-0x10] ;  /* 0xfffff00a080e7981 */ /* 0x000f28000c1e1b00 */
[----:B------:R-:W5:Y:S01]  /*1400*/  LDG.E.64 R20, desc[UR10][R8.64+-0x8] ;  /* 0xfffff80a08147981 */ /* 0x000f62000c1e1b00 */
[C---:B------:R-:W-:Y:S01]  /*1410*/  ISETP.NE.AND P1, PT, R11.reuse, UR4, PT ;  /* 0x000000040b007c0c */ /* 0x040fe2000bf25270 */
[----:B------:R-:W-:Y:S01]  /*1420*/  VIADD R12, R11, 0x1 ;  /* 0x000000010b0c7836 */ /* 0x000fe20000000000 */
[----:B------:R-:W-:Y:S01]  /*1430*/  UIADD3 UR5, UPT, UPT, UR4, 0x1, URZ ;  /* 0x0000000104057890 */ /* 0x000fe2000fffe0ff */
[----:B--2---:R-:W-:-:S10]  /*1440*/  DMUL R18, R4, |R18| ;  /* 0x4000001204127228 */ /* 0x004fd40000000000 */
[----:B------:R-:W-:Y:S02]  /*1450*/  DSETP.NEU.OR P1, PT, R18, R6, P1 ;  /* 0x000000061200722a */ /* 0x000fe40000f2d400 */
[----:B---3--:R-:W-:-:S12]  /*1460*/  DMUL R22, R4, |R22| ;  /* 0x4000001604167228 */ /* 0x008fd80000000000 */
[----:B------:R-:W-:Y:S02]  /*1470*/  @!P1 IMAD.MOV R12, RZ, RZ, R11 ;  /* 0x000000ffff0c9224 */ /* 0x000fe400078e020b */
[----:B------:R-:W2:Y:S02]  /*1480*/  LDG.E.64 R10, desc[UR10][R8.64] ;  /* 0x0000000a080a7981 */ /* 0x000ea4000c1e1b00 */
[C---:B------:R-:W-:Y:S01]  /*1490*/  VIADD R25, R12.reuse, 0x1 ;  /* 0x000000010c197836 */ /* 0x040fe20000000000 */
[----:B------:R-:W-:Y:S01]  /*14a0*/  ISETP.NE.AND P2, PT, R12, UR5, PT ;  /* 0x000000050c007c0c */ /* 0x000fe2000bf45270 */
[----:B------:R-:W-:-:S12]  /*14b0*/  UIADD3 UR5, UPT, UPT, UR4, 0x2, URZ ;  /* 0x0000000204057890 */ /* 0x000fd8000fffe0ff */
[----:B------:R-:W-:Y:S02]  /*14c0*/  DSETP.NEU.OR P2, PT, R22, R6, P2 ;  /* 0x000000061600722a */ /* 0x000fe4000174d400 */
[----:B----4-:R-:W-:-:S12]  /*14d0*/  DMUL R14, R4, |R14| ;  /* 0x4000000e040e7228 */ /* 0x010fd80000000000 */
[----:B------:R-:W-:Y:S02]  /*14e0*/  @!P2 IMAD.MOV R25, RZ, RZ, R12 ;  /* 0x000000ffff19a224 */ /* 0x000fe400078e020c */
[----:B------:R-:W3:Y:S01]  /*14f0*/  LDG.E.64 R12, desc[UR10][R8.64+0x8] ;  /* 0x0000080a080c7981 */ /* 0x000ee2000c1e1b00 */
[----:B------:R-:W-:Y:S01]  /*1500*/  DFMA R18, R18, R18, R16 ;  /* 0x000000121212722b */ /* 0x000fe20000000010 */
[C---:B------:R-:W-:Y:S01]  /*1510*/  VIADD R24, R25.reuse, 0x1 ;  /* 0x0000000119187836 */ /* 0x040fe20000000000 */
[----:B------:R-:W-:Y:S01]  /*1520*/  ISETP.NE.AND P0, PT, R25, UR5, PT ;  /* 0x0000000519007c0c */ /* 0x000fe2000bf05270 */
[----:B------:R-:W-:-:S07]  /*1530*/  UIADD3 UR5, UPT, UPT, UR4, 0x3, URZ ;  /* 0x0000000304057890 */ /* 0x000fce000fffe0ff */
[----:B------:R-:W-:Y:S02]  /*1540*/  FSEL R16, R18, R16, P1 ;  /* 0x0000001012107208 */ /* 0x000fe40000800000 */
[----:B------:R-:W-:Y:S02]  /*1550*/  FSEL R17, R19, R17, P1 ;  /* 0x0000001113117208 */ /* 0x000fe40000800000 */
[----:B------:R-:W4:Y:S01]  /*1560*/  LDG.E.64 R18, desc[UR10][R8.64+0x10] ;  /* 0x0000100a08127981 */ /* 0x000f22000c1e1b00 */
[----:B------:R-:W-:Y:S02]  /*1570*/  DSETP.NEU.OR P0, PT, R14, R6, P0 ;  /* 0x000000060e00722a */ /* 0x000fe4000070d400 */
[----:B-----5:R-:W-:-:S12]  /*1580*/  DMUL R20, R4, |R20| ;  /* 0x4000001404147228 */ /* 0x020fd80000000000 */
[----:B------:R-:W-:-:S05]  /*1590*/  @!P0 IMAD.MOV R24, RZ, RZ, R25 ;  /* 0x000000ffff188224 */ /* 0x000fca00078e0219 */
[----:B------:R-:W-:-:S13]  /*15a0*/  ISETP.NE.AND P1, PT, R24, UR5, PT ;  /* 0x0000000518007c0c */ /* 0x000fda000bf25270 */
[----:B------:R-:W-:Y:S01]  /*15b0*/  DSETP.NEU.OR P1, PT, R20, R6, P1 ;  /* 0x000000061400722a */ /* 0x000fe20000f2d400 */
[----:B------:R-:W-:-:S13]  /*15c0*/  VIADD R26, R24, 0x1 ;  /* 0x00000001181a7836 */ /* 0x000fda0000000000 */
[----:B------:R-:W-:Y:S02]  /*15d0*/  @!P1 IMAD.MOV R26, RZ, RZ, R24 ;  /* 0x000000ffff1a9224 */ /* 0x000fe400078e0218 */
[----:B------:R-:W5:Y:S01]  /*15e0*/  LDG.E.64 R24, desc[UR10][R8.64+0x18] ;  /* 0x0000180a08187981 */ /* 0x000f62000c1e1b00 */
[----:B------:R-:W-:Y:S01]  /*15f0*/  UIADD3 UR5, UPT, UPT, UR4, 0x4, URZ ;  /* 0x0000000404057890 */ /* 0x000fe2000fffe0ff */
[----:B------:R-:W-:-:S05]  /*1600*/  DFMA R22, R22, R22, R16 ;  /* 0x000000161616722b */ /* 0x000fca0000000010 */
[----:B------:R-:W-:-:S05]  /*1610*/  ISETP.NE.AND P3, PT, R26, UR5, PT ;  /* 0x000000051a007c0c */ /* 0x000fca000bf65270 */
[----:B------:R-:W-:Y:S02]  /*1620*/  FSEL R16, R22, R16, P2 ;  /* 0x0000001016107208 */ /* 0x000fe40001000000 */
[----:B------:R-:W-:Y:S01]  /*1630*/  FSEL R17, R23, R17, P2 ;  /* 0x0000001117117208 */ /* 0x000fe20001000000 */
[----:B------:R-:W-:-:S05]  /*1640*/  UIADD3 UR5, UPT, UPT, UR4, 0x5, URZ ;  /* 0x0000000504057890 */ /* 0x000fca000fffe0ff */
[----:B------:R-:W-:Y:S01]  /*1650*/  DFMA R22, R14, R14, R16 ;  /* 0x0000000e0e16722b */ /* 0x000fe20000000010 */
[----:B------:R-:W-:-:S09]  /*1660*/  VIADD R14, R26, 0x1 ;  /* 0x000000011a0e7836 */ /* 0x000fd20000000000 */
[----:B------:R-:W-:Y:S02]  /*1670*/  FSEL R16, R22, R16, P0 ;  /* 0x0000001016107208 */ /* 0x000fe40000000000 */
[----:B------:R-:W-:-:S06]  /*1680*/  FSEL R17, R23, R17, P0 ;  /* 0x0000001117117208 */ /* 0x000fcc0000000000 */
[----:B------:R-:W-:-:S10]  /*1690*/  DFMA R20, R20, R20, R16 ;  /* 0x000000141414722b */ /* 0x000fd40000000010 */
[----:B------:R-:W-:Y:S02]  /*16a0*/  FSEL R16, R20, R16, P1 ;  /* 0x0000001014107208 */ /* 0x000fe40000800000 */
[----:B------:R-:W-:Y:S01]  /*16b0*/  FSEL R17, R21, R17, P1 ;  /* 0x0000001115117208 */ /* 0x000fe20000800000 */
[----:B--2---:R-:W-:-:S08]  /*16c0*/  DMUL R10, R4, |R10| ;  /* 0x4000000a040a7228 */ /* 0x004fd00000000000 */
[----:B------:R-:W-:-:S14]  /*16d0*/  DSETP.NEU.OR P2, PT, R10, R6, P3 ;  /* 0x000000060a00722a */ /* 0x000fdc0001f4d400 */
[----:B------:R-:W-:-:S05]  /*16e0*/  @!P2 IMAD.MOV R14, RZ, RZ, R26 ;  /* 0x000000ffff0ea224 */ /* 0x000fca00078e021a */
[----:B------:R-:W-:Y:S01]  /*16f0*/  ISETP.NE.AND P0, PT, R14, UR5, PT ;  /* 0x000000050e007c0c */ /* 0x000fe2000bf05270 */
[----:B---3--:R-:W-:-:S12]  /*1700*/  DMUL R12, R4, |R12| ;  /* 0x4000000c040c7228 */ /* 0x008fd80000000000 */
[----:B------:R-:W-:Y:S01]  /*1710*/  DSETP.NEU.OR P0, PT, R12, R6, P0 ;  /* 0x000000060c00722a */ /* 0x000fe2000070d400 */
[----:B------:R-:W-:Y:S01]  /*1720*/  UIADD3 UR5, UPT, UPT, UR4, 0x6, URZ ;  /* 0x0000000604057890 */ /* 0x000fe2000fffe0ff */
[----:B------:R-:W-:Y:S01]  /*1730*/  VIADD R15, R14, 0x1 ;  /* 0x000000010e0f7836 */ /* 0x000fe20000000000 */
[----:B------:R-:W-:-:S11]  /*1740*/  DFMA R10, R10, R10, R16 ;  /* 0x0000000a0a0a722b */ /* 0x000fd60000000010 */
[----:B------:R-:W-:-:S04]  /*1750*/  @!P0 IADD3 R15, PT, PT, R14, RZ, RZ ;  /* 0x000000ff0e0f8210 */ /* 0x000fc80007ffe0ff */
[----:B------:R-:W-:Y:S01]  /*1760*/  ISETP.NE.AND P1, PT, R15, UR5, PT ;  /* 0x000000050f007c0c */ /* 0x000fe2000bf25270 */
[----:B----4-:R-:W-:Y:S01]  /*1770*/  DMUL R18, R4, |R18| ;  /* 0x4000001204127228 */ /* 0x010fe20000000000 */
[----:B------:R-:W-:Y:S02]  /*1780*/  FSEL R10, R10, R16, P2 ;  /* 0x000000100a0a7208 */ /* 0x000fe40001000000 */
[----:B------:R-:W-:-:S09]  /*1790*/  FSEL R11, R11, R17, P2 ;  /* 0x000000110b0b7208 */ /* 0x000fd20001000000 */
[----:B------:R-:W-:Y:S02]  /*17a0*/  DSETP.NEU.OR P1, PT, R18, R6, P1 ;  /* 0x000000061200722a */ /* 0x000fe40000f2d400 */
[----:B------:R-:W-:Y:S01]  /*17b0*/  DFMA R12, R12, R12, R10 ;  /* 0x0000000c0c0c722b */ /* 0x000fe2000000000a */
[----:B------:R-:W-:Y:S01]  /*17c0*/  VIADD R14, R15, 0x1 ;  /* 0x000000010f0e7836 */ /* 0x000fe20000000000 */
[----:B------:R-:W-:-:S08]  /*17d0*/  UIADD3 UR5, UPT, UPT, UR4, 0x7, URZ ;  /* 0x0000000704057890 */ /* 0x000fd0000fffe0ff */
[----:B------:R-:W-:Y:S02]  /*17e0*/  FSEL R10, R12, R10, P0 ;  /* 0x0000000a0c0a7208 */ /* 0x000fe40000000000 */
[----:B------:R-:W-:Y:S01]  /*17f0*/  FSEL R11, R13, R11, P0 ;  /* 0x0000000b0d0b7208 */ /* 0x000fe20000000000 */
[----:B------:R-:W-:-:S05]  /*1800*/  @!P1 IMAD.MOV R14, RZ, RZ, R15 ;  /* 0x000000ffff0e9224 */ /* 0x000fca00078e020f */
[----:B------:R-:W-:Y:S01]  /*1810*/  ISETP.NE.AND P0, PT, R14, UR5, PT ;  /* 0x000000050e007c0c */ /* 0x000fe2000bf05270 */
[----:B------:R-:W-:Y:S01]  /*1820*/  DFMA R18, R18, R18, R10 ;  /* 0x000000121212722b */ /* 0x000fe2000000000a */
[----:B------:R-:W-:Y:S01]  /*1830*/  UIADD3 UR4, UPT, UPT, UR4, 0x8, URZ ;  /* 0x0000000804047890 */ /* 0x000fe2000fffe0ff */
[----:B-----5:R-:W-:-:S08]  /*1840*/  DMUL R24, R4, |R24| ;  /* 0x4000001804187228 */ /* 0x020fd00000000000 */
[----:B------:R-:W-:Y:S02]  /*1850*/  FSEL R12, R18, R10, P1 ;  /* 0x0000000a120c7208 */ /* 0x000fe40000800000 */
[----:B------:R-:W-:Y:S01]  /*1860*/  FSEL R13, R19, R11, P1 ;  /* 0x0000000b130d7208 */ /* 0x000fe20000800000 */
[----:B------:R-:W-:Y:S01]  /*1870*/  DSETP.NEU.OR P0, PT, R24, R6, P0 ;  /* 0x000000061800722a */ /* 0x000fe2000070d400 */
[----:B------:R-:W-:-:S04]  /*1880*/  ISETP.NE.AND P1, PT, R0, UR4, PT ;  /* 0x0000000400007c0c */ /* 0x000fc8000bf25270 */
[----:B------:R-:W-:Y:S01]  /*1890*/  DFMA R24, R24, R24, R12 ;  /* 0x000000181818722b */ /* 0x000fe2000000000c */
[----:B------:R-:W-:Y:S01]  /*18a0*/  IADD3 R8, P2, PT, R8, 0x40, RZ ;  /* 0x0000004008087810 */ /* 0x000fe20007f5e0ff */
[----:B------:R-:W-:-:S04]  /*18b0*/  VIADD R11, R14, 0x1 ;  /* 0x000000010e0b7836 */ /* 0x000fc80000000000 */
[----:B------:R-:W-:-:S03]  /*18c0*/  IMAD.X R9, RZ, RZ, R9, P2 ;  /* 0x000000ffff097224 */ /* 0x000fc600010e0609 */
[----:B------:R-:W-:Y:S01]  /*18d0*/  @!P0 IMAD.MOV R11, RZ, RZ, R14 ;  /* 0x000000ffff0b8224 */ /* 0x000fe200078e020e */
[----:B------:R-:W-:Y:S02]  /*18e0*/  FSEL R16, R24, R12, P0 ;  /* 0x0000000c18107208 */ /* 0x000fe40000000000 */
[----:B------:R-:W-:Y:S01]  /*18f0*/  FSEL R17, R25, R13, P0 ;  /* 0x0000000d19117208 */ /* 0x000fe20000000000 */
[----:B------:R-:W-:Y:S06]  /*1900*/  @P1 BRA `(.L_x_8) ;  /* 0xfffffff800b01947 */ /* 0x000fec000383ffff */
.L_x_7:
        /* <DEDUP_REMOVED lines=10> */
[----:B------:R-:W5:Y:S01]  /*19b0*/  LDG.E.64 R8, desc[UR10][R18.64+0x18] ;  /* 0x0000180a12087981 */ /* 0x000f62000c1e1b00 */
[----:B------:R-:W-:Y:S01]  /*19c0*/  ISETP.NE.AND P0, PT, R0, R11, PT ;  /* 0x0000000b0000720c */ /* 0x000fe20003f05270 */
[----:B------:R-:W-:Y:S01]  /*19d0*/  VIADD R24, R11, 0x1 ;  /* 0x000000010b187836 */ /* 0x000fe20000000000 */
[----:B--2---:R-:W-:-:S02]  /*19e0*/  DMUL R20, R4, |R14| ;  /* 0x4000000e04147228 */ /* 0x004fc40000000000 */
[----:B---3--:R-:W-:-:S09]  /*19f0*/  DMUL R14, R4, |R22| ;  /* 0x40000016040e7228 */ /* 0x008fd20000000000 */
[C---:B------:R-:W-:Y:S02]  /*1a00*/  DSETP.NEU.OR P0, PT, R20.reuse, R6, P0 ;  /* 0x000000061400722a */ /* 0x040fe4000070d400 */
[----:B------:R-:W-:Y:S02]  /*1a10*/  DFMA R20, R20, R20, R16 ;  /* 0x000000141414722b */ /* 0x000fe40000000010 */
[C---:B----4-:R-:W-:Y:S02]  /*1a20*/  DMUL R12, R4.reuse, |R12| ;  /* 0x4000000c040c7228 */ /* 0x050fe40000000000 */
[----:B-----5:R-:W-:-:S06]  /*1a30*/  DMUL R8, R4, |R8| ;  /* 0x4000000804087228 */ /* 0x020fcc0000000000 */
[----:B------:R-:W-:Y:S02]  /*1a40*/  FSEL R16, R20, R16, P0 ;  /* 0x0000001014107208 */ /* 0x000fe40000000000 */
[----:B------:R-:W-:Y:S01]  /*1a50*/  @!P0 IMAD.MOV R24, RZ, RZ, R11 ;  /* 0x000000ffff188224 */ /* 0x000fe200078e020b */
[----:B------:R-:W-:Y:S01]  /*1a60*/  FSEL R17, R21, R17, P0 ;  /* 0x0000001115117208 */ /* 0x000fe20000000000 */
[----:B------:R-:W-:Y:S02]  /*1a70*/  VIADD R11, R0, 0x1 ;  /* 0x00000001000b7836 */ /* 0x000fe40000000000 */
[----:B------:R-:W-:-:S03]  /*1a80*/  VIADD R10, R24, 0x1 ;  /* 0x00000001180a7836 */ /* 0x000fc60000000000 */
[----:B------:R-:W-:Y:S01]  /*1a90*/  ISETP.NE.AND P1, PT, R11, R24, PT ;  /* 0x000000180b00720c */ /* 0x000fe20003f25270 */
[----:B------:R-:W-:-:S12]  /*1aa0*/  VIADD R11, R0, 0x2 ;  /* 0x00000002000b7836 */ /* 0x000fd80000000000 */
[C---:B------:R-:W-:Y:S02]  /*1ab0*/  DSETP.NEU.OR P1, PT, R14.reuse, R6, P1 ;  /* 0x000000060e00722a */ /* 0x040fe40000f2d400 */
[----:B------:R-:W-:-:S10]  /*1ac0*/  DFMA R14, R14, R14, R16 ;  /* 0x0000000e0e0e722b */ /* 0x000fd40000000010 */
[----:B------:R-:W-:Y:S02]  /*1ad0*/  FSEL R16, R14, R16, P1 ;  /* 0x000000100e107208 */ /* 0x000fe40000800000 */
[----:B------:R-:W-:Y:S01]  /*1ae0*/  @!P1 IMAD.MOV R10, RZ, RZ, R24 ;  /* 0x000000ffff0a9224 */ /* 0x000fe200078e0218 */
[----:B------:R-:W-:-:S03]  /*1af0*/  FSEL R17, R15, R17, P1 ;  /* 0x000000110f117208 */ /* 0x000fc60000800000 */
[----:B------:R-:W-:Y:S01]  /*1b00*/  VIADD R14, R10, 0x1 ;  /* 0x000000010a0e7836 */ /* 0x000fe20000000000 */
[----:B------:R-:W-:Y:S01]  /*1b10*/  ISETP.NE.AND P2, PT, R11, R10, PT ;  /* 0x0000000a0b00720c */ /* 0x000fe20003f45270 */
[C---:B------:R-:W-:Y:S02]  /*1b20*/  VIADD R11, R0.reuse, 0x3 ;  /* 0x00000003000b7836 */ /* 0x040fe40000000000 */
[----:B------:R-:W-:-:S10]  /*1b30*/  VIADD R0, R0, 0x4 ;  /* 0x0000000400007836 */ /* 0x000fd40000000000 */
[C---:B------:R-:W-:Y:S02]  /*1b40*/  DSETP.NEU.OR P2, PT, R12.reuse, R6, P2 ;  /* 0x000000060c00722a */ /* 0x040fe4000174d400 */
[----:B------:R-:W-:-:S10]  /*1b50*/  DFMA R12, R12, R12, R16 ;  /* 0x0000000c0c0c722b */ /* 0x000fd40000000010 */
[----:B------:R-:W-:Y:S02]  /*1b60*/  FSEL R12, R12, R16, P2 ;  /* 0x000000100c0c7208 */ /* 0x000fe40001000000 */
[----:B------:R-:W-:Y:S01]  /*1b70*/  @!P2 IMAD.MOV R14, RZ, RZ, R10 ;  /* 0x000000ffff0ea224 */ /* 0x000fe200078e020a */
[----:B------:R-:W-:-:S04]  /*1b80*/  FSEL R13, R13, R17, P2 ;  /* 0x000000110d0d7208 */ /* 0x000fc80001000000 */
[----:B------:R-:W-:Y:S02]  /*1b90*/  ISETP.NE.AND P0, PT, R11, R14, PT ;  /* 0x0000000e0b00720c */ /* 0x000fe40003f05270 */
[----:B------:R-:W-:-:S11]  /*1ba0*/  IADD3 R11, PT, PT, R14, 0x1, RZ ;  /* 0x000000010e0b7810 */ /* 0x000fd60007ffe0ff */
[C---:B------:R-:W-:Y:S02]  /*1bb0*/  DSETP.NEU.OR P0, PT, R8.reuse, R6, P0 ;  /* 0x000000060800722a */ /* 0x040fe4000070d400 */
[----:B------:R-:W-:-:S10]  /*1bc0*/  DFMA R8, R8, R8, R12 ;  /* 0x000000080808722b */ /* 0x000fd4000000000c */
[----:B------:R-:W-:Y:S02]  /*1bd0*/  FSEL R16, R8, R12, P0 ;  /* 0x0000000c08107208 */ /* 0x000fe40000000000 */
[----:B------:R-:W-:Y:S01]  /*1be0*/  FSEL R17, R9, R13, P0 ;  /* 0x0000000d09117208 */ /* 0x000fe20000000000 */
[----:B------:R-:W-:-:S07]  /*1bf0*/  @!P0 IMAD.MOV R11, RZ, RZ, R14 ;  /* 0x000000ffff0b8224 */ /* 0x000fce00078e020e */
.L_x_9:
[----:B------:R-:W-:Y:S05]  /*1c00*/  BRA.U !UP1, `(.L_x_6) ;  /* 0x0000000109987547 */ /* 0x000fea000b800000 */
[----:B------:R-:W-:Y:S02]  /*1c10*/  UISETP.NE.AND UP0, UPT, UR5, 0x1, UPT ;  /* 0x000000010500788c */ /* 0x000fe4000bf05270 */
[----:B------:R-:W-:-:S04]  /*1c20*/  ULOP3.LUT UR4, UR8, 0x1, URZ, 0xc0, !UPT ;  /* 0x0000000108047892 */ /* 0x000fc8000f8ec0ff */
[----:B------:R-:W-:-:S03]  /*1c30*/  UISETP.NE.U32.AND UP1, UPT, UR4, 0x1, UPT ;  /* 0x000000010400788c */ /* 0x000fc6000bf25070 */
[----:B------:R-:W-:Y:S08]  /*1c40*/  BRA.U !UP0, `(.L_x_10) ;  /* 0x0000000108587547 */ /* 0x000ff0000b800000 */
[----:B------:R-:W0:Y:S02]  /*1c50*/  LDC.64 R8, c[0x0][0x390] ;  /* 0x0000e400ff087b82 */ /* 0x000e240000000a00 */
[----:B0-----:R-:W-:-:S05]  /*1c60*/  IMAD.WIDE.U32 R8, R0, 0x8, R8 ;  /* 0x0000000800087825 */ /* 0x001fca00078e0008 */
[----:B------:R-:W2:Y:S04]  /*1c70*/  LDG.E.64 R12, desc[UR10][R8.64] ;  /* 0x0000000a080c7981 */ /* 0x000ea8000c1e1b00 */
[----:B------:R-:W3:Y:S01]  /*1c80*/  LDG.E.64 R14, desc[UR10][R8.64+0x8] ;  /* 0x0000080a080e7981 */ /* 0x000ee2000c1e1b00 */
[C---:B------:R-:W-:Y:S01]  /*1c90*/  ISETP.NE.AND P0, PT, R0.reuse, R11, PT ;  /* 0x0000000b0000720c */ /* 0x040fe20003f05270 */
[----:B------:R-:W-:Y:S02]  /*1ca0*/  VIADD R10, R11, 0x1 ;  /* 0x000000010b0a7836 */ /* 0x000fe40000000000 */
[C---:B------:R-:W-:Y:S02]  /*1cb0*/  VIADD R19, R0.reuse, 0x1 ;  /* 0x0000000100137836 */ /* 0x040fe40000000000 */
[----:B------:R-:W-:Y:S01]  /*1cc0*/  VIADD R0, R0, 0x2 ;  /* 0x0000000200007836 */ /* 0x000fe20000000000 */
[----:B--2---:R-:W-:-:S02]  /*1cd0*/  DMUL R12, R4, |R12| ;  /* 0x4000000c040c7228 */ /* 0x004fc40000000000 */
[----:B---3--:R-:W-:-:S06]  /*1ce0*/  DMUL R14, R4, |R14| ;  /* 0x4000000e040e7228 */ /* 0x008fcc0000000000 */
[C---:B------:R-:W-:Y:S02]  /*1cf0*/  DSETP.NEU.OR P1, PT, R12.reuse, R6, P0 ;  /* 0x000000060c00722a */ /* 0x040fe4000072d400 */
[----:B------:R-:W-:-:S10]  /*1d00*/  DFMA R12, R12, R12, R16 ;  /* 0x0000000c0c0c722b */ /* 0x000fd40000000010 */
[----:B------:R-:W-:Y:S02]  /*1d10*/  FSEL R12, R12, R16, P1 ;  /* 0x000000100c0c7208 */ /* 0x000fe40000800000 */
[----:B------:R-:W-:Y:S01]  /*1d20*/  @!P1 IMAD.MOV R10, RZ, RZ, R11 ;  /* 0x000000ffff0a9224 */ /* 0x000fe200078e020b */
[----:B------:R-:W-:-:S03]  /*1d30*/  FSEL R13, R13, R17, P1 ;  /* 0x000000110d0d7208 */ /* 0x000fc60000800000 */
[----:B------:R-:W-:Y:S01]  /*1d40*/  VIADD R11, R10, 0x1 ;  /* 0x000000010a0b7836 */ /* 0x000fe20000000000 */
[----:B------:R-:W-:-:S13]  /*1d50*/  ISETP.NE.AND P0, PT, R19, R10, PT ;  /* 0x0000000a1300720c */ /* 0x000fda0003f05270 */
[C---:B------:R-:W-:Y:S02]  /*1d60*/  DSETP.NEU.OR P0, PT, R14.reuse, R6, P0 ;  /* 0x000000060e00722a */ /* 0x040fe4000070d400 */
[----:B------:R-:W-:-:S10]  /*1d70*/  DFMA R14, R14, R14, R12 ;  /* 0x0000000e0e0e722b */ /* 0x000fd4000000000c */
[----:B------:R-:W-:Y:S02]  /*1d80*/  FSEL R16, R14, R12, P0 ;  /* 0x0000000c0e107208 */ /* 0x000fe40000000000 */
[----:B------:R-:W-:Y:S01]  /*1d90*/  FSEL R17, R15, R13, P0 ;  /* 0x0000000d0f117208 */ /* 0x000fe20000000000 */
[----:B------:R-:W-:-:S07]  /*1da0*/  @!P0 IMAD.MOV R11, RZ, RZ, R10 ;  /* 0x000000ffff0b8224 */ /* 0x000fce00078e020a */
.L_x_10:
[----:B------:R-:W-:Y:S05]  /*1db0*/  BRA.U UP1, `(.L_x_6) ;  /* 0x00000001012c7547 */ /* 0x000fea000b800000 */
[----:B------:R-:W0:Y:S02]  /*1dc0*/  LDC.64 R8, c[0x0][0x390] ;  /* 0x0000e400ff087b82 */ /* 0x000e240000000a00 */
[----:B0-----:R-:W-:-:S06]  /*1dd0*/  IMAD.WIDE.U32 R8, R0, 0x8, R8 ;  /* 0x0000000800087825 */ /* 0x001fcc00078e0008 */
[----:B------:R-:W2:Y:S01]  /*1de0*/  LDG.E.64 R8, desc[UR10][R8.64] ;  /* 0x0000000a08087981 */ /* 0x000ea2000c1e1b00 */
[----:B------:R-:W-:Y:S01]  /*1df0*/  ISETP.NE.AND P1, PT, R0, R11, PT ;  /* 0x0000000b0000720c */ /* 0x000fe20003f25270 */
[----:B--2---:R-:W-:-:S08]  /*1e00*/  DMUL R12, R4, |R8| ;  /* 0x40000008040c7228 */ /* 0x004fd00000000000 */
[C---:B------:R-:W-:Y:S02]  /*1e10*/  DFMA R14, R12.reuse, R12, R16 ;  /* 0x0000000c0c0e722b */ /* 0x040fe40000000010 */
[----:B------:R-:W-:-:S08]  /*1e20*/  DSETP.NEU.AND P0, PT, R12, R6, PT ;  /* 0x000000060c00722a */ /* 0x000fd00003f0d000 */
[C---:B------:R-:W-:Y:S02]  /*1e30*/  FSEL R11, R14.reuse, R16, P1 ;  /* 0x000000100e0b7208 */ /* 0x040fe40000800000 */
[C---:B------:R-:W-:Y:S02]  /*1e40*/  FSEL R17, R15.reuse, R17, P1 ;  /* 0x000000110f117208 */ /* 0x040fe40000800000 */
[----:B------:R-:W-:Y:S02]  /*1e50*/  FSEL R16, R14, R11, P0 ;  /* 0x0000000b0e107208 */ /* 0x000fe40000000000 */
[----:B------:R-:W-:-:S07]  /*1e60*/  FSEL R17, R15, R17, P0 ;  /* 0x000000110f117208 */ /* 0x000fce0000000000 */
.L_x_6:
[----:B------:R-:W-:Y:S01]  /*1e70*/  DFMA R16, R6, R6, R16 ;  /* 0x000000060610722b */ /* 0x000fe20000000010 */
[----:B------:R-:W-:Y:S02]  /*1e80*/  IMAD.MOV.U32 R10, RZ, RZ, 0x0 ;  /* 0x00000000ff0a7424 */ /* 0x000fe400078e00ff */
[----:B------:R-:W-:Y:S02]  /*1e90*/  IMAD.MOV.U32 R6, RZ, RZ, RZ ;  /* 0x000000ffff067224 */ /* 0x000fe400078e00ff */
[----:B------:R-:W-:Y:S01]  /*1ea0*/  IMAD.MOV.U32 R11, RZ, RZ, 0x3fd80000 ;  /* 0x3fd80000ff0b7424 */ /* 0x000fe200078e00ff */
[----:B------:R-:W0:Y:S04]  /*1eb0*/  MUFU.RSQ64H R7, R17 ;  /* 0x0000001100077308 */ /* 0x000e280000001c00 */
[----:B------:R-:W-:-:S05]  /*1ec0*/  VIADD R0, R17, 0xfff00000 ;  /* 0xfff0000011007836 */ /* 0x000fca0000000000 */
[----:B------:R-:W-:Y:S01]  /*1ed0*/  ISETP.GE.U32.AND P0, PT, R0, 0x7fe00000, PT ;  /* 0x7fe000000000780c */ /* 0x000fe20003f06070 */
[----:B0-----:R-:W-:-:S08]  /*1ee0*/  DMUL R8, R6, R6 ;  /* 0x0000000606087228 */ /* 0x001fd00000000000 */
[----:B------:R-:W-:-:S08]  /*1ef0*/  DFMA R8, R16, -R8, 1 ;  /* 0x3ff000001008742b */ /* 0x000fd00000000808 */
[----:B------:R-:W-:Y:S02]  /*1f00*/  DFMA R10, R8, R10, 0.5 ;  /* 0x3fe00000080a742b */ /* 0x000fe4000000000a */
[----:B------:R-:W-:-:S08]  /*1f10*/  DMUL R8, R6, R8 ;  /* 0x0000000806087228 */ /* 0x000fd00000000000 */
[----:B------:R-:W-:Y:S01]  /*1f20*/  DFMA R6, R10, R8, R6 ;  /* 0x000000080a06722b */ /* 0x000fe20000000006 */
[----:B------:R-:W-:Y:S10]  /*1f30*/  @!P0 BRA `(.L_x_11) ;  /* 0x0000000000108947 */ /* 0x000ff40003800000 */
[----:B------:R-:W-:-:S07]  /*1f40*/  MOV R0, 0x1f60 ;  /* 0x00001f6000007802 */ /* 0x000fce0000000f00 */
[----:B------:R-:W-:Y:S05]  /*1f50*/  CALL.REL.NOINC `($__internal_0_$__cuda_sm20_drsqrt_f64_slowpath_v2) ;  /* 0x0000000000247944 */ /* 0x000fea0003c00000 */
[----:B------:R-:W-:Y:S01]  /*1f60*/  IMAD.MOV.U32 R6, RZ, RZ, R8 ;  /* 0x000000ffff067224 */ /* 0x000fe200078e0008 */
[----:B------:R-:W-:-:S07]  /*1f70*/  MOV R7, R9 ;  /* 0x0000000900077202 */ /* 0x000fce0000000f00 */
.L_x_11:
[----:B------:R-:W0:Y:S01]  /*1f80*/  LDC.64 R8, c[0x0][0x380] ;  /* 0x0000e000ff087b82 */ /* 0x000e220000000a00 */
[----:B------:R-:W-:Y:S02]  /*1f90*/  DMUL R6, R4, R6 ;  /* 0x0000000604067228 */ /* 0x000fe40000000000 */
[----:B------:R-:W-:-:S08]  /*1fa0*/  DSETP.NEU.AND P0, PT, R2, +INF , PT ;  /* 0x7ff000000200742a */ /* 0x000fd00003f0d000 */
[----:B------:R-:W-:Y:S02]  /*1fb0*/  FSEL R2, R6, RZ, P0 ;  /* 0x000000ff06027208 */ /* 0x000fe40000000000 */
[----:B------:R-:W-:-:S05]  /*1fc0*/  FSEL R3, R7, RZ, P0 ;  /* 0x000000ff07037208 */ /* 0x000fca0000000000 */
[----:B0-----:R-:W-:Y:S01]  /*1fd0*/  STG.E.64 desc[UR10][R8.64], R2 ;  /* 0x0000000208007986 */ /* 0x001fe2000c101b0a */
[----:B------:R-:W-:Y:S05]  /*1fe0*/  EXIT ;  /* 0x000000000000794d */ /* 0x000fea0003800000 */
        .weak           $__internal_0_$__cuda_sm20_drsqrt_f64_slowpath_v2
        .type           $__internal_0_$__cuda_sm20_drsqrt_f64_slowpath_v2,@function
        .size           $__internal_0_$__cuda_sm20_drsqrt_f64_slowpath_v2,(.L_x_73 - $__internal_0_$__cuda_sm20_drsqrt_f64_slowpath_v2)
$__internal_0_$__cuda_sm20_drsqrt_f64_slowpath_v2:
[----:B------:R-:W-:Y:S01]  /*1ff0*/  IMAD.MOV.U32 R8, RZ, RZ, R16 ;  /* 0x000000ffff087224 */ /* 0x000fe200078e0010 */
[----:B------:R-:W-:Y:S01]  /*2000*/  LOP3.LUT R6, R17, 0x80000000, RZ, 0xc0, !PT ;  /* 0x8000000011067812 */ /* 0x000fe200078ec0ff */
[----:B------:R-:W-:-:S06]  /*2010*/  IMAD.MOV.U32 R9, RZ, RZ, R17 ;  /* 0x000000ffff097224 */ /* 0x000fcc00078e0011 */
[----:B------:R-:W-:-:S14]  /*2020*/  DSETP.NEU.AND P0, PT, R8, RZ, PT ;  /* 0x000000ff0800722a */ /* 0x000fdc0003f0d000 */
[----:B------:R-:W-:Y:S05]  /*2030*/  @!P0 BRA `(.L_x_12) ;  /* 0x00000000005c8947 */ /* 0x000fea0003800000 */
[----:B------:R-:W-:-:S14]  /*2040*/  DSETP.GTU.AND P0, PT, |R8|, +INF , PT ;  /* 0x7ff000000800742a */ /* 0x000fdc0003f0c200 */
[----:B------:R-:W-:Y:S05]  /*2050*/  @P0 BRA `(.L_x_13) ;  /* 0x00000000004c0947 */ /* 0x000fea0003800000 */
[----:B------:R-:W-:-:S13]  /*2060*/  ISETP.NE.AND P0, PT, R6, RZ, PT ;  /* 0x000000ff0600720c */ /* 0x000fda0003f05270 */
[----:B------:R-:W-:Y:S02]  /*2070*/  @P0 IMAD.MOV.U32 R6, RZ, RZ, 0x0 ;  /* 0x00000000ff060424 */ /* 0x000fe400078e00ff */
[----:B------:R-:W-:Y:S01]  /*2080*/  @P0 IMAD.MOV.U32 R7, RZ, RZ, -0x80000 ;  /* 0xfff80000ff070424 */ /* 0x000fe200078e00ff */
[----:B------:R-:W-:Y:S06]  /*2090*/  @P0 BRA `(.L_x_14) ;  /* 0x00000000004c0947 */ /* 0x000fec0003800000 */
[----:B------:R-:W-:-:S14]  /*20a0*/  DSETP.NEU.AND P0, PT, |R8|, +INF , PT ;  /* 0x7ff000000800742a */ /* 0x000fdc0003f0d200 */
[----:B------:R-:W-:Y:S01]  /*20b0*/  @!P0 CS2R R6, SRZ ;  /* 0x0000000000068805 */ /* 0x000fe2000001ff00 */
[----:B------:R-:W-:Y:S06]  /*20c0*/  @!P0 BRA `(.L_x_14) ;  /* 0x0000000000408947 */ /* 0x000fec0003800000 */
[----:B------:R-:W-:Y:S01]  /*20d0*/  DMUL R8, R8, 1.80143985094819840000e+16 ;  /* 0x4350000008087828 */ /* 0x000fe20000000000 */
[----:B------:R-:W-:Y:S02]  /*20e0*/  IMAD.MOV.U32 R6, RZ, RZ, RZ ;  /* 0x000000ffff067224 */ /* 0x000fe400078e00ff */
[----:B------:R-:W-:Y:S02]  /*20f0*/  IMAD.MOV.U32 R12, RZ, RZ, 0x0 ;  /* 0x00000000ff0c7424 */ /* 0x000fe400078e00ff */
[----:B------:R-:W-:Y:S01]  /*2100*/  IMAD.MOV.U32 R13, RZ, RZ, 0x3fd80000 ;  /* 0x3fd80000ff0d7424 */ /* 0x000fe200078e00ff */
[----:B------:R-:W0:Y:S02]  /*2110*/  MUFU.RSQ64H R7, R9 ;  /* 0x0000000900077308 */ /* 0x000e240000001c00 */
[----:B0-----:R-:W-:-:S08]  /*2120*/  DMUL R10, R6, R6 ;  /* 0x00000006060a7228 */ /* 0x001fd00000000000 */
[----:B------:R-:W-:-:S08]  /*2130*/  DFMA R10, R8, -R10, 1 ;  /* 0x3ff00000080a742b */ /* 0x000fd0000000080a */
[----:B------:R-:W-:Y:S02]  /*2140*/  DFMA R12, R10, R12, 0.5 ;  /* 0x3fe000000a0c742b */ /* 0x000fe4000000000c */
[----:B------:R-:W-:-:S08]  /*2150*/  DMUL R10, R6, R10 ;  /* 0x0000000a060a7228 */ /* 0x000fd00000000000 */
[----:B------:R-:W-:-:S08]  /*2160*/  DFMA R6, R12, R10, R6 ;  /* 0x0000000a0c06722b */ /* 0x000fd00000000006 */
[----:B------:R-:W-:Y:S01]  /*2170*/  DMUL R6, R6, 134217728 ;  /* 0x41a0000006067828 */ /* 0x000fe20000000000 */
[----:B------:R-:W-:Y:S10]  /*2180*/  BRA `(.L_x_14) ;  /* 0x0000000000107947 */ /* 0x000ff40003800000 */
.L_x_13:
[----:B------:R-:W-:Y:S01]  /*2190*/  DADD R6, R8, R8 ;  /* 0x0000000008067229 */ /* 0x000fe20000000008 */
[----:B------:R-:W-:Y:S10]  /*21a0*/  BRA `(.L_x_14) ;  /* 0x0000000000087947 */ /* 0x000ff40003800000 */
.L_x_12:
[----:B------:R-:W-:Y:S01]  /*21b0*/  LOP3.LUT R7, R6, 0x7ff00000, RZ, 0xfc, !PT ;  /* 0x7ff0000006077812 */ /* 0x000fe200078efcff */
[----:B------:R-:W-:-:S07]  /*21c0*/  IMAD.MOV.U32 R6, RZ, RZ, RZ ;  /* 0x000000ffff067224 */ /* 0x000fce00078e00ff */
.L_x_14:
[----:B------:R-:W-:Y:S02]  /*21d0*/  IMAD.MOV.U32 R8, RZ, RZ, R6 ;  /* 0x000000ffff087224 */ /* 0x000fe400078e0006 */
[----:B------:R-:W-:Y:S02]  /*21e0*/  IMAD.MOV.U32 R9, RZ, RZ, R7 ;  /* 0x000000ffff097224 */ /* 0x000fe400078e0007 */
[----:B------:R-:W-:Y:S02]  /*21f0*/  IMAD.MOV.U32 R6, RZ, RZ, R0 ;  /* 0x000000ffff067224 */ /* 0x000fe400078e0000 */
[----:B------:R-:W-:-:S04]  /*2200*/  IMAD.MOV.U32 R7, RZ, RZ, 0x0 ;  /* 0x00000000ff077424 */ /* 0x000fc800078e00ff */
[----:B------:R-:W-:Y:S05]  /*2210*/  RET.REL.NODEC R6 `(_Z6_rnormPdiPKd) ;  /* 0xffffffdc06787950 */ /* 0x000fea0003c3ffff */
.L_x_15:
[----:B------:R-:W-:-:S00]  /*2220*/  BRA `(.L_x_15) ;  /* 0xfffffffc00fc7947 */ /* 0x000fc0000383ffff */
[----:B------:R-:W-:-:S00]  /*2230*/  NOP ;  /* 0x0000000000007918 */ /* 0x000fc00000000000 */
        /* <DEDUP_REMOVED lines=12> */
.L_x_73:


//--------------------- .text._Z5_normPdiPKd      --------------------------
	.section	.text._Z5_normPdiPKd,"ax",@progbits
	.align	128
        .global         _Z5_normPdiPKd
        .type           _Z5_normPdiPKd,@function
        .size           _Z5_normPdiPKd,(.L_x_80 - _Z5_normPdiPKd)
        .other          _Z5_normPdiPKd,@"STO_CUDA_ENTRY STV_DEFAULT"
_Z5_normPdiPKd:
.text._Z5_normPdiPKd:
        /* <DEDUP_REMOVED lines=22> */
.L_x_18:
        /* <DEDUP_REMOVED lines=39> */
[----:B------:R-:W-:Y:S02]  /*03d0*/  IMAD.MOV.U32 R24, RZ, RZ, R20 ;  /* 0x000000ffff187224 */ /* 0x000fe400078e0014 */
        /* <DEDUP_REMOVED lines=70> */
[----:B------:R-:W-:Y:S02]  /*0840*/  IMAD.MOV.U32 R7, RZ, RZ, R21 ;  /* 0x000000ffff077224 */ /* 0x000fe400078e0015 */
[----:B------:R-:W-:-:S05]  /*0850*/  IMAD.MOV.U32 R6, RZ, RZ, R3 ;  /* 0x000000ffff067224 */ /* 0x000fca00078e0003 */
[----:B------:R-:W-:-:S06]  /*0860*/  FSEL R11, R6, |R7|, P0 ;  /* 0x40000007060b7208 */ /* 0x000fcc0000000000 */
[----:B------:R-:W-:Y:S02]  /*0870*/  @P1 LOP3.LUT R11, R7, 0x80000, RZ, 0xfc, !PT ;  /* 0x00080000070b1812 */ /* 0x000fe400078efcff */
[----:B------:R-:W-:-:S03]  /*0880*/  SEL R2, R2, R20, P0 ;  /* 0x0000001402027207 */ /* 0x000fc60000000000 */
        /* <DEDUP_REMOVED lines=20> */
[----:B------:R-:W-:-:S07]  /*09d0*/  IADD3 R0, PT, PT, R0, 0x1, RZ ;  /* 0x0000000100007810 */ /* 0x000fce0007ffe0ff */
.L_x_17:
        /* <DEDUP_REMOVED lines=68> */
[----:B------:R-:W-:-:S06]  /*0e20*/  DSETP.MAX.AND P0, P1, R2, |R10|, PT ;  /* 0x4000000a0200722a */ /* 0x000fcc000390f000 */
[----:B------:R-:W-:Y:S02]  /*0e30*/  FSEL R7, R4, |R11|, P0 ;  /* 0x4000000b04077208 */ /* 0x000fe40000000000 */
[----:B------:R-:W-:-:S06]  /*0e40*/  SEL R2, R2, R5, P0 ;  /* 0x0000000502027207 */ /* 0x000fcc0000000000 */
[----:B------:R-:W-:-:S04]  /*0e50*/  @P1 LOP3.LUT R7, R11, 0x80000, RZ, 0xfc, !PT ;  /* 0x000800000b071812 */ /* 0x000fc800078efcff */
[----:B------:R-:W-:-:S07]  /*0e60*/  MOV R3, R7 ;  /* 0x0000000700037202 */ /* 0x000fce0000000f00 */
.L_x_19:
        /* <DEDUP_REMOVED lines=35> */
[----:B------:R-:W-:-:S05]  /*10a0*/  IMAD.MOV.U32 R4, RZ, RZ, R3 ;  /* 0x000000ffff047224 */ /* 0x000fca00078e0003 */
[----:B------:R-:W-:Y:S02]  /*10b0*/  SEL R2, R2, R7, P0 ;  /* 0x0000000702027207 */ /* 0x000fe40000000000 */
[----:B------:R-:W-:-:S06]  /*10c0*/  FSEL R9, R4, |R5|, P0 ;  /* 0x4000000504097208 */ /* 0x000fcc0000000000 */
[----:B------:R-:W-:-:S05]  /*10d0*/  @P1 LOP3.LUT R9, R5, 0x80000, RZ, 0xfc, !PT ;  /* 0x0008000005091812 */ /* 0x000fca00078efcff */
[----:B------:R-:W-:-:S07]  /*10e0*/  IMAD.MOV.U32 R3, RZ, RZ, R9 ;  /* 0x000000ffff037224 */ /* 0x000fce00078e0009 */
.L_x_20:
[----:B------:R-:W-:Y:S05]  /*10f0*/  BRA.U !UP1, `(.L_x_16) ;  /* 0x0000000109547547 */ /* 0x000fea000b800000 */
[----:B------:R-:W0:Y:S01]  /*1100*/  LDC.64 R4, c[0x0][0x390] ;  /* 0x0000e400ff047b82 */ /* 0x000e220000000a00 */
[----:B------:R-:W-:Y:S01]  /*1110*/  UIADD3 UR4, UPT, UPT, -UR4, URZ, URZ ;  /* 0x000000ff04047290 */ /* 0x000fe2000fffe1ff */
[----:B0-----:R-:W-:-:S04]  /*1120*/  IMAD.WIDE.U32 R4, R0, 0x8, R4 ;  /* 0x0000000800047825 */ /* 0x001fc800078e0004 */
[----:B------:R-:W-:Y:S02]  /*1130*/  IMAD.MOV.U32 R0, RZ, RZ, R4 ;  /* 0x000000ffff007224 */ /* 0x000fe400078e0004 */
[----:B------:R-:W-:-:S07]  /*1140*/  IMAD.MOV.U32 R7, RZ, RZ, R5 ;  /* 0x000000ffff077224 */ /* 0x000fce00078e0005 */
.L_x_21:
        /* <DEDUP_REMOVED lines=16> */
.L_x_16:
[----:B------:R-:W-:Y:S01]  /*1250*/  LOP3.LUT R0, R3, 0xffc00000, RZ, 0xc0, !PT ;  /* 0xffc0000003007812 */ /* 0x000fe200078ec0ff */
[----:B------:R-:W-:Y:S01]  /*1260*/  UISETP.GE.AND UP0, UPT, UR8, 0x1, UPT ;  /* 0x000000010800788c */ /* 0x000fe2000bf06270 */
[----:B------:R-:W-:Y:S01]  /*1270*/  IMAD.MOV.U32 R4, RZ, RZ, RZ ;  /* 0x000000ffff047224 */ /* 0x000fe200078e00ff */
[----:B------:R-:W-:Y:S02]  /*1280*/  CS2R R18, SRZ ;  /* 0x0000000000127805 */ /* 0x000fe4000001ff00 */
[----:B------:R-:W-:-:S06]  /*1290*/  LOP3.LUT R5, R0, 0x7fd00000, RZ, 0x3c, !PT ;  /* 0x7fd0000000057812 */ /* 0x000fcc00078e3cff */
[----:B------:R-:W-:Y:S01]  /*12a0*/  DMUL R6, R4, R2 ;  /* 0x0000000204067228 */ /* 0x000fe20000000000 */
[----:B------:R-:W-:Y:S10]  /*12b0*/  BRA.U !UP0, `(.L_x_22) ;  /* 0x0000000908ec7547 */ /* 0x000ff4000b800000 */
[----:B------:R-:W-:Y:S01]  /*12c0*/  UISETP.GE.U32.AND UP1, UPT, UR8, 0x8, UPT ;  /* 0x000000080800788c */ /* 0x000fe2000bf26070 */
[----:B------:R-:W-:Y:S01]  /*12d0*/  IMAD.MOV.U32 R27, RZ, RZ, RZ ;  /* 0x000000ffff1b7224 */ /* 0x000fe200078e00ff */
[----:B------:R-:W-:Y:S01]  /*12e0*/  ULOP3.LUT UR6, UR8, 0x7, URZ, 0xc0, !UPT ;  /* 0x0000000708067892 */ /* 0x000fe2000f8ec0ff */
[----:B------:R-:W-:Y:S02]  /*12f0*/  MOV R24, RZ ;  /* 0x000000ff00187202 */ /* 0x000fe40000000f00 */
[----:B------:R-:W-:Y:S01]  /*1300*/  CS2R R18, SRZ ;  /* 0x0000000000127805 */ /* 0x000fe2000001ff00 */
[----:B------:R-:W-:-:S03]  /*1310*/  UISETP.NE.AND UP0, UPT, UR6, URZ, UPT ;  /* 0x000000ff0600728c */ /* 0x000fc6000bf05270 */
[----:B------:R-:W-:Y:S08]  /*1320*/  BRA.U !UP1, `(.L_x_23) ;  /* 0x0000000509787547 */ /* 0x000ff0000b800000 */
[----:B------:R-:W0:Y:S01]  /*1330*/  LDCU.64 UR4, c[0x0][0x390] ;  /* 0x00007200ff0477ac */ /* 0x000e220008000a00 */
[----:B------:R-:W-:Y:S01]  /*1340*/  IMAD.MOV.U32 R27, RZ, RZ, RZ ;  /* 0x000000ffff1b7224 */ /* 0x000fe200078e00ff */
        /* <DEDUP_REMOVED lines=8> */
.L_x_24:
[----:B------:R-:W2:Y:S04]  /*13d0*/  LDG.E.64 R20, desc[UR10][R10.64+-0x20] ;  /* 0xffffe00a0a147981 */ /* 0x000ea8000c1e1b00 */
[----:B------:R-:W3:Y:S04]  /*13e0*/  LDG.E.64 R22, desc[UR10][R10.64+-0x18] ;  /* 0xffffe80a0a167981 */ /* 0x000ee8000c1e1b00 */
[----:B------:R-:W4:Y:S04]  /*13f0*/  LDG.E.64 R16, desc[UR10][R10.64+-0x10] ;  /* 0xfffff00a0a107981 */ /* 0x000f28000c1e1b00 */
[----:B------:R-:W5:Y:S04]  /*1400*/  LDG.E.64 R12, desc[UR10][R10.64+-0x8] ;  /* 0xfffff80a0a0c7981 */ /* 0x000f68000c1e1b00 */
[----:B------:R-:W5:Y:S01]  /*1410*/  LDG.E.64 R14, desc[UR10][R10.64] ;  /* 0x0000000a0a0e7981 */ /* 0x000f62000c1e1b00 */
[----:B------:R-:W-:-:S03]  /*1420*/  ISETP.NE.AND P0, PT, R27, UR4, PT ;  /* 0x000000041b007c0c */ /* 0x000fc6000bf05270 */
[----:B------:R-:W5:Y:S01]  /*1430*/  LDG.E.64 R8, desc[UR10][R10.64+0x8] ;  /* 0x0000080a0a087981 */ /* 0x000f62000c1e1b00 */
[----:B------:R-:W-:Y:S01]  /*1440*/  VIADD R25, R27, 0x1 ;  /* 0x000000011b197836 */ /* 0x000fe20000000000 */
[----:B------:R-:W-:Y:S01]  /*1450*/  UIADD3 UR5, UPT, UPT, UR4, 0x1, URZ ;  /* 0x0000000104057890 */ /* 0x000fe2000fffe0ff */
[----:B--2---:R-:W-:-:S08]  /*1460*/  DMUL R20, R4, |R20| ;  /* 0x4000001404147228 */ /* 0x004fd00000000000 */
[C---:B------:R-:W-:Y:S02]  /*1470*/  DSETP.NEU.OR P0, PT, R20.reuse, R6, P0 ;  /* 0x000000061400722a */ /* 0x040fe4000070d400 */
[----:B------:R-:W-:-:S10]  /*1480*/  DFMA R20, R20, R20, R18 ;  /* 0x000000141414722b */ /* 0x000fd40000000012 */
[----:B------:R-:W-:Y:S02]  /*1490*/  FSEL R18, R20, R18, P0 ;  /* 0x0000001214127208 */ /* 0x000fe40000000000 */
[----:B------:R-:W-:Y:S02]  /*14a0*/  FSEL R19, R21, R19, P0 ;  /* 0x0000001315137208 */ /* 0x000fe40000000000 */
[----:B------:R-:W2:Y:S01]  /*14b0*/  LDG.E.64 R20, desc[UR10][R10.64+0x10] ;  /* 0x0000100a0a147981 */ /* 0x000ea2000c1e1b00 */
[----:B------:R-:W-:-:S05]  /*14c0*/  @!P0 IMAD.MOV R25, RZ, RZ, R27 ;  /* 0x000000ffff198224 */ /* 0x000fca00078e021b */
[----:B------:R-:W-:Y:S01]  /*14d0*/  ISETP.NE.AND P1, PT, R25, UR5, PT ;  /* 0x0000000519007c0c */ /* 0x000fe2000bf25270 */
[----:B---3--:R-:W-:-:S12]  /*14e0*/  DMUL R22, R4, |R22| ;  /* 0x4000001604167228 */ /* 0x008fd80000000000 */
[C---:B------:R-:W-:Y:S02]  /*14f0*/  DSETP.NEU.OR P1, PT, R22.reuse, R6, P1 ;  /* 0x000000061600722a */ /* 0x040fe40000f2d400 */
[----:B------:R-:W-:-:S10]  /*1500*/  DFMA R22, R22, R22, R18 ;  /* 0x000000161616722b */ /* 0x000fd40000000012 */
[----:B------:R-:W-:Y:S02]  /*1510*/  FSEL R18, R22, R18, P1 ;  /* 0x0000001216127208 */ /* 0x000fe40000800000 */
[----:B------:R-:W-:Y:S02]  /*1520*/  FSEL R19, R23, R19, P1 ;  /* 0x0000001317137208 */ /* 0x000fe40000800000 */
[----:B------:R0:W3:Y:S01]  /*1530*/  LDG.E.64 R22, desc[UR10][R10.64+0x18] ;  /* 0x0000180a0a167981 */ /* 0x0000e2000c1e1b00 */
[----:B------:R-:W-:Y:S01]  /*1540*/  VIADD R26, R25, 0x1 ;  /* 0x00000001191a7836 */ /* 0x000fe20000000000 */
[----:B------:R-:W-:Y:S01]  /*1550*/  UIADD3 UR5, UPT, UPT, UR4, 0x2, URZ ;  /* 0x0000000204057890 */ /* 0x000fe2000fffe0ff */
[----:B------:R-:W-:-:S05]  /*1560*/  @!P1 IMAD.MOV R26, RZ, RZ, R25 ;  /* 0x000000ffff1a9224 */ /* 0x000fca00078e0219 */
[----:B------:R-:W-:Y:S01]  /*1570*/  ISETP.NE.AND P2, PT, R26, UR5, PT ;  /* 0x000000051a007c0c */ /* 0x000fe2000bf45270 */
[----:B----4-:R-:W-:-:S12]  /*1580*/  DMUL R16, R4, |R16| ;  /* 0x4000001004107228 */ /* 0x010fd80000000000 */
[----:B------:R-:W-:Y:S01]  /*1590*/  DSETP.NEU.OR P2, PT, R16, R6, P2 ;  /* 0x000000061000722a */ /* 0x000fe2000174d400 */
[----:B------:R-:W-:Y:S01]  /*15a0*/  VIADD R25, R26, 0x1 ;  /* 0x000000011a197836 */ /* 0x000fe20000000000 */
[----:B------:R-:W-:Y:S01]  /*15b0*/  UIADD3 UR5, UPT, UPT, UR4, 0x3, URZ ;  /* 0x0000000304057890 */ /* 0x000fe2000fffe0ff */
[----:B-----5:R-:W-:-:S11]  /*15c0*/  DMUL R12, R4, |R12| ;  /* 0x4000000c040c7228 */ /* 0x020fd60000000000 */
[----:B------:R-:W-:-:S05]  /*15d0*/  @!P2 IMAD.MOV R25, RZ, RZ, R26 ;  /* 0x000000ffff19a224 */ /* 0x000fca00078e021a */
[----:B------:R-:W-:-:S13]  /*15e0*/  ISETP.NE.AND P1, PT, R25, UR5, PT ;  /* 0x0000000519007c0c */ /* 0x000fda000bf25270 */
[----:B------:R-:W-:Y:S01]  /*15f0*/  DSETP.NEU.OR P1, PT, R12, R6, P1 ;  /* 0x000000060c00722a */ /* 0x000fe20000f2d400 */
[----:B------:R-:W-:Y:S01]  /*1600*/  VIADD R26, R25, 0x1 ;  /* 0x00000001191a7836 */ /* 0x000fe20000000000 */
[----:B------:R-:W-:Y:S01]  /*1610*/  UIADD3 UR5, UPT, UPT, UR4, 0x4, URZ ;  /* 0x0000000404057890 */ /* 0x000fe2000fffe0ff */
[----:B------:R-:W-:-:S11]  /*1620*/  DMUL R14, R4, |R14| ;  /* 0x4000000e040e7228 */ /* 0x000fd60000000000 */
[----:B------:R-:W-:-:S05]  /*1630*/  @!P1 IMAD.MOV R26, RZ, RZ, R25 ;  /* 0x000000ffff1a9224 */ /* 0x000fca00078e0219 */
[----:B------:R-:W-:Y:S01]  /*1640*/  ISETP.NE.AND P0, PT, R26, UR5, PT ;  /* 0x000000051a007c0c */ /* 0x000fe2000bf05270 */
[----:B------:R-:W-:-:S12]  /*1650*/  DFMA R16, R16, R16, R18 ;  /* 0x000000101010722b */ /* 0x000fd80000000012 */
[----:B------:R-:W-:Y:S01]  /*1660*/  DSETP.NEU.OR P0, PT, R14, R6, P0 ;  /* 0x000000060e00722a */ /* 0x000fe2000070d400 */
[----:B------:R-:W-:Y:S01]  /*1670*/  VIADD R25, R26, 0x1 ;  /* 0x000000011a197836 */ /* 0x000fe20000000000 */
[----:B------:R-:W-:Y:S01]  /*1680*/  UIADD3 UR5, UPT, UPT, UR4, 0x5, URZ ;  /* 0x0000000504057890 */ /* 0x000fe2000fffe0ff */
[----:B------:R-:W-:Y:S02]  /*1690*/  FSEL R16, R16, R18, P2 ;  /* 0x0000001210107208 */ /* 0x000fe40001000000 */
[----:B------:R-:W-:-:S09]  /*16a0*/  FSEL R17, R17, R19, P2 ;  /* 0x0000001311117208 */ /* 0x000fd20001000000 */
[----:B------:R-:W-:-:S05]  /*16b0*/  @!P0 IMAD.MOV R25, RZ, RZ, R26 ;  /* 0x000000ffff198224 */ /* 0x000fca00078e021a */
[----:B------:R-:W-:Y:S01]  /*16c0*/  ISETP.NE.AND P2, PT, R25, UR5, PT ;  /* 0x0000000519007c0c */ /* 0x000fe2000bf45270 */
[----:B------:R-:W-:Y:S02]  /*16d0*/  DMUL R8, R4, |R8| ;  /* 0x4000000804087228 */ /* 0x000fe40000000000 */
[----:B------:R-:W-:-:S10]  /*16e0*/  DFMA R12, R12, R12, R16 ;  /* 0x0000000c0c0c722b */ /* 0x000fd40000000010 */
[----:B------:R-:W-:Y:S01]  /*16f0*/  DSETP.NEU.OR P2, PT, R8, R6, P2 ;  /* 0x000000060800722a */ /* 0x000fe2000174d400 */
[----:B------:R-:W-:Y:S01]  /*1700*/  FSEL R12, R12, R16, P1 ;  /* 0x000000100c0c7208 */ /* 0x000fe20000800000 */
[----:B------:R-:W-:Y:S01]  /*1710*/  VIADD R16, R25, 0x1 ;  /* 0x0000000119107836 */ /* 0x000fe20000000000 */
[----:B------:R-:W-:Y:S01]  /*1720*/  FSEL R13, R13, R17, P1 ;  /* 0x000000110d0d7208 */ /* 0x000fe20000800000 */
[----:B------:R-:W-:-:S05]  /*1730*/  UIADD3 UR5, UPT, UPT, UR4, 0x6, URZ ;  /* 0x0000000604057890 */ /* 0x000fca000fffe0ff */
[----:B------:R-:W-:-:S05]  /*1740*/  DFMA R14, R14, R14, R12 ;  /* 0x0000000e0e0e722b */ /* 0x000fca000000000c */
[----:B------:R-:W-:-:S05]  /*1750*/  @!P2 IMAD.MOV R16, RZ, RZ, R25 ;  /* 0x000000ffff10a224 */ /* 0x000fca00078e0219 */
[----:B------:R-:W-:Y:S02]  /*1760*/  ISETP.NE.AND P1, PT, R16, UR5, PT ;  /* 0x0000000510007c0c */ /* 0x000fe4000bf25270 */
[----:B------:R-:W-:Y:S02]  /*1770*/  FSEL R12, R14, R12, P0 ;  /* 0x0000000c0e0c7208 */ /* 0x000fe40000000000 */
[----:B------:R-:W-:-:S06]  /*1780*/  FSEL R13, R15, R13, P0 ;  /* 0x0000000d0f0d7208 */ /* 0x000fcc0000000000 */
[----:B------:R-:W-:Y:S01]  /*1790*/  DFMA R8, R8, R8, R12 ;  /* 0x000000080808722b */ /* 0x000fe2000000000c */
[----:B------:R-:W-:-:S09]  /*17a0*/  UIADD3 UR5, UPT, UPT, UR4, 0x7, URZ ;  /* 0x0000000704057890 */ /* 0x000fd2000fffe0ff */
[----:B------:R-:W-:Y:S01]  /*17b0*/  FSEL R8, R8, R12, P2 ;  /* 0x0000000c08087208 */ /* 0x000fe20001000000 */
[----:B------:R-:W-:Y:S01]  /*17c0*/  VIADD R12, R16, 0x1 ;  /* 0x00000001100c7836 */ /* 0x000fe20000000000 */
[----:B------:R-:W-:Y:S01]  /*17d0*/  FSEL R9, R9, R13, P2 ;  /* 0x0000000d09097208 */ /* 0x000fe20001000000 */
[----:B------:R-:W-:Y:S01]  /*17e0*/  UIADD3 UR4, UPT, UPT, UR4, 0x8, URZ ;  /* 0x0000000804047890 */ /* 0x000fe2000fffe0ff */
[----:B0-----:R-:W-:-:S05]  /*17f0*/  IADD3 R10, P2, PT, R10, 0x40, RZ ;  /* 0x000000400a0a7810 */ /* 0x001fca0007f5e0ff */
[----:B------:R-:W-:Y:S01]  /*1800*/  IMAD.X R11, RZ, RZ, R11, P2 ;  /* 0x000000ffff0b7224 */ /* 0x000fe200010e060b */
[----:B--2---:R-:W-:-:S08]  /*1810*/  DMUL R20, R4, |R20| ;  /* 0x4000001404147228 */ /* 0x004fd00000000000 */
[C---:B------:R-:W-:Y:S02]  /*1820*/  DSETP.NEU.OR P1, PT, R20.reuse, R6, P1 ;  /* 0x000000061400722a */ /* 0x040fe40000f2d400 */
[----:B------:R-:W-:-:S12]  /*1830*/  DFMA R20, R20, R20, R8 ;  /* 0x000000141414722b */ /* 0x000fd80000000008 */
[----:B------:R-:W-:-:S05]  /*1840*/  @!P1 IMAD.MOV R12, RZ, RZ, R16 ;  /* 0x000000ffff0c9224 */ /* 0x000fca00078e0210 */
[----:B------:R-:W-:Y:S02]  /*1850*/  ISETP.NE.AND P0, PT, R12, UR5, PT ;  /* 0x000000050c007c0c */ /* 0x000fe4000bf05270 */
[----:B------:R-:W-:Y:S01]  /*1860*/  FSEL R8, R20, R8, P1 ;  /* 0x0000000814087208 */ /* 0x000fe20000800000 */
[----:B---3--:R-:W-:Y:S01]  /*1870*/  DMUL R22, R4, |R22| ;  /* 0x4000001604167228 */ /* 0x008fe20000000000 */
[----:B------:R-:W-:Y:S02]  /*1880*/  FSEL R9, R21, R9, P1 ;  /* 0x0000000915097208 */ /* 0x000fe40000800000 */
[----:B------:R-:W-:-:S07]  /*1890*/  ISETP.NE.AND P1, PT, R24, UR4, PT ;  /* 0x0000000418007c0c */ /* 0x000fce000bf25270 */
[C---:B------:R-:W-:Y:S02]  /*18a0*/  DSETP.NEU.OR P0, PT, R22.reuse, R6, P0 ;  /* 0x000000061600722a */ /* 0x040fe4000070d400 */
[----:B------:R-:W-:Y:S01]  /*18b0*/  DFMA R22, R22, R22, R8 ;  /* 0x000000161616722b */ /* 0x000fe20000000008 */
[----:B------:R-:W-:-:S09]  /*18c0*/  VIADD R27, R12, 0x1 ;  /* 0x000000010c1b7836 */ /* 0x000fd20000000000 */
[----:B------:R-:W-:Y:S02]  /*18d0*/  FSEL R18, R22, R8, P0 ;  /* 0x0000000816127208 */ /* 0x000fe40000000000 */
[----:B------:R-:W-:Y:S01]  /*18e0*/  FSEL R19, R23, R9, P0 ;  /* 0x0000000917137208 */ /* 0x000fe20000000000 */
[----:B------:R-:W-:Y:S01]  /*18f0*/  @!P0 IMAD.MOV R27, RZ, RZ, R12 ;  /* 0x000000ffff1b8224 */ /* 0x000fe200078e020c */
[----:B------:R-:W-:Y:S06]  /*1900*/  @P1 BRA `(.L_x_24) ;  /* 0xfffffff800b01947 */ /* 0x000fec000383ffff */
.L_x_23:
        /* <DEDUP_REMOVED lines=12> */
[----:B------:R-:W-:-:S02]  /*19d0*/  VIADD R13, R27, 0x1 ;  /* 0x000000011b0d7836 */ /* 0x000fc40000000000 */
[----:B------:R-:W-:Y:S01]  /*19e0*/  VIADD R12, R24, 0x1 ;  /* 0x00000001180c7836 */ /* 0x000fe20000000000 */
[C---:B--2---:R-:W-:Y:S02]  /*19f0*/  DMUL R16, R4.reuse, |R16| ;  /* 0x4000001004107228 */ /* 0x044fe40000000000 */
[----:B---3--:R-:W-:-:S07]  /*1a00*/  DMUL R14, R4, |R14| ;  /* 0x4000000e040e7228 */ /* 0x008fce0000000000 */
[C---:B------:R-:W-:Y:S02]  /*1a10*/  DSETP.NEU.OR P0, PT, R16.reuse, R6, P0 ;  /* 0x000000061000722a */ /* 0x040fe4000070d400 */
[----:B------:R-:W-:Y:S02]  /*1a20*/  DFMA R16, R16, R16, R18 ;  /* 0x000000101010722b */ /* 0x000fe40000000012 */
[C---:B----4-:R-:W-:Y:S02]  /*1a30*/  DMUL R10, R4.reuse, |R10| ;  /* 0x4000000a040a7228 */ /* 0x050fe40000000000 */
[----:B-----5:R-:W-:-:S06]  /*1a40*/  DMUL R8, R4, |R8| ;  /* 0x4000000804087228 */ /* 0x020fcc0000000000 */
        /* <DEDUP_REMOVED lines=8> */
[----:B------:R-:W-:Y:S01]  /*1ad0*/  @!P1 IMAD.MOV R12, RZ, RZ, R13 ;  /* 0x000000ffff0c9224 */ /* 0x000fe200078e020d */
[----:B------:R-:W-:Y:S01]  /*1ae0*/  FSEL R15, R15, R17, P1 ;  /* 0x000000110f0f7208 */ /* 0x000fe20000800000 */
[----:B------:R-:W-:-:S05]  /*1af0*/  VIADD R13, R24, 0x2 ;  /* 0x00000002180d7836 */ /* 0x000fca0000000000 */
[----:B------:R-:W-:Y:S01]  /*1b00*/  ISETP.NE.AND P2, PT, R13, R12, PT ;  /* 0x0000000c0d00720c */ /* 0x000fe20003f45270 */
[----:B------:R-:W-:-:S12]  /*1b10*/  VIADD R13, R12, 0x1 ;  /* 0x000000010c0d7836 */ /* 0x000fd80000000000 */
[C---:B------:R-:W-:Y:S02]  /*1b20*/  DSETP.NEU.OR P2, PT, R10.reuse, R6, P2 ;  /* 0x000000060a00722a */ /* 0x040fe4000174d400 */
[----:B------:R-:W-:-:S10]  /*1b30*/  DFMA R10, R10, R10, R14 ;  /* 0x0000000a0a0a722b */ /* 0x000fd4000000000e */
[----:B------:R-:W-:Y:S02]  /*1b40*/  FSEL R10, R10, R14, P2 ;  /* 0x0000000e0a0a7208 */ /* 0x000fe40001000000 */
[----:B------:R-:W-:Y:S01]  /*1b50*/  @!P2 IMAD.MOV R13, RZ, RZ, R12 ;  /* 0x000000ffff0da224 */ /* 0x000fe200078e020c */
[----:B------:R-:W-:Y:S01]  /*1b60*/  FSEL R11, R11, R15, P2 ;  /* 0x0000000f0b0b7208 */ /* 0x000fe20001000000 */
[C---:B------:R-:W-:Y:S02]  /*1b70*/  VIADD R12, R24.reuse, 0x3 ;  /* 0x00000003180c7836 */ /* 0x040fe40000000000 */
[----:B------:R-:W-:Y:S02]  /*1b80*/  VIADD R27, R13, 0x1 ;  /* 0x000000010d1b7836 */ /* 0x000fe40000000000 */
[----:B------:R-:W-:Y:S01]  /*1b90*/  VIADD R24, R24, 0x4 ;  /* 0x0000000418187836 */ /* 0x000fe20000000000 */
[----:B------:R-:W-:-:S13]  /*1ba0*/  ISETP.NE.AND P0, PT, R12, R13, PT ;  /* 0x0000000d0c00720c */ /* 0x000fda0003f05270 */
[C---:B------:R-:W-:Y:S02]  /*1bb0*/  DSETP.NEU.OR P0, PT, R8.reuse, R6, P0 ;  /* 0x000000060800722a */ /* 0x040fe4000070d400 */
[----:B------:R-:W-:-:S10]  /*1bc0*/  DFMA R8, R8, R8, R10 ;  /* 0x000000080808722b */ /* 0x000fd4000000000a */
[----:B------:R-:W-:Y:S02]  /*1bd0*/  FSEL R18, R8, R10, P0 ;  /* 0x0000000a08127208 */ /* 0x000fe40000000000 */
[----:B------:R-:W-:Y:S01]  /*1be0*/  FSEL R19, R9, R11, P0 ;  /* 0x0000000b09137208 */ /* 0x000fe20000000000 */
[----:B------:R-:W-:-:S07]  /*1bf0*/  @!P0 IMAD.MOV R27, RZ, RZ, R13 ;  /* 0x000000ffff1b8224 */ /* 0x000fce00078e020d */
.L_x_25:
        /* <DEDUP_REMOVED lines=27> */
.L_x_26:
        /* <DEDUP_REMOVED lines=12> */
.L_x_22:
[----:B------:R-:W-:Y:S01]  /*1e70*/  DFMA R6, R6, R6, R18 ;  /* 0x000000060606722b */ /* 0x000fe20000000012 */
[----:B------:R-:W-:Y:S01]  /*1e80*/  UMOV UR4, 0xffffffff ;  /* 0xffffffff00047882 */ /* 0x000fe20000000000 */
[----:B------:R-:W-:Y:S01]  /*1e90*/  UMOV UR5, 0x7fefffff ;  /* 0x7fefffff00057882 */ /* 0x000fe20000000000 */
[----:B------:R-:W-:Y:S01]  /*1ea0*/  IMAD.MOV.U32 R12, RZ, RZ, 0x0 ;  /* 0x00000000ff0c7424 */ /* 0x000fe200078e00ff */
[----:B------:R-:W-:Y:S01]  /*1eb0*/  UMOV UR6, UR5 ;  /* 0x0000000500067c82 */ /* 0x000fe20008000000 */
[----:B------:R-:W-:Y:S02]  /*1ec0*/  IMAD.MOV.U32 R13, RZ, RZ, 0x3fd80000 ;  /* 0x3fd80000ff0d7424 */ /* 0x000fe400078e00ff */
[----:B------:R-:W-:Y:S01]  /*1ed0*/  IMAD.U32 R8, RZ, RZ, UR6 ;  /* 0x00000006ff087e24 */ /* 0x000fe2000f8e00ff */
[----:B------:R-:W-:Y:S02]  /*1ee0*/  DSETP.MIN.AND P0, P1, R6, UR4, PT ;  /* 0x0000000406007e2a */ /* 0x000fe4000b900000 */
[----:B------:R-:W-:-:S05]  /*1ef0*/  IMAD.MOV.U32 R4, RZ, RZ, R7 ;  /* 0x000000ffff047224 */ /* 0x000fca00078e0007 */
[----:B------:R-:W-:Y:S01]  /*1f00*/  FSEL R5, R4, UR6, P0 ;  /* 0x0000000604057c08 */ /* 0x000fe20008000000 */
[----:B------:R-:W-:-:S05]  /*1f10*/  IMAD.MOV.U32 R4, RZ, RZ, R6 ;  /* 0x000000ffff047224 */ /* 0x000fca00078e0006 */
[----:B------:R-:W-:Y:S01]  /*1f20*/  SEL R4, R4, UR4, P0 ;  /* 0x0000000404047c07 */ /* 0x000fe20008000000 */
[----:B------:R-:W-:Y:S01]  /*1f30*/  DSETP.NEU.AND P0, PT, R18, RZ, PT ;  /* 0x000000ff1200722a */ /* 0x000fe20003f0d000 */
[----:B------:R-:W-:Y:S01]  /*1f40*/  @P1 LOP3.LUT R5, R8, 0x80000, RZ, 0xfc, !PT ;  /* 0x0008000008051812 */ /* 0x000fe200078efcff */
[----:B------:R-:W-:Y:S01]  /*1f50*/  IMAD.MOV.U32 R8, RZ, RZ, RZ ;  /* 0x000000ffff087224 */ /* 0x000fe200078e00ff */
[----:B------:R-:W-:Y:S02]  /*1f60*/  ISETP.GE.U32.AND P1, PT, R3, 0x7ff00000, PT ;  /* 0x7ff000000300780c */ /* 0x000fe40003f26070 */
[----:B------:R-:W0:Y:S03]  /*1f70*/  MUFU.RSQ64H R9, R5 ;  /* 0x0000000500097308 */ /* 0x000e260000001c00 */
[----:B0-----:R-:W-:-:S08]  /*1f80*/  DMUL R10, R8, R8 ;  /* 0x00000008080a7228 */ /* 0x001fd00000000000 */
[----:B------:R-:W-:-:S08]  /*1f90*/  DFMA R10, R4, -R10, 1 ;  /* 0x3ff00000040a742b */ /* 0x000fd0000000080a */
[----:B------:R-:W-:Y:S02]  /*1fa0*/  DFMA R12, R10, R12, 0.5 ;  /* 0x3fe000000a0c742b */ /* 0x000fe4000000000c */
[----:B------:R-:W-:-:S08]  /*1fb0*/  DMUL R10, R8, R10 ;  /* 0x0000000a080a7228 */ /* 0x000fd00000000000 */
[----:B------:R-:W-:Y:S01]  /*1fc0*/  DFMA R10, R12, R10, R8 ;  /* 0x0000000a0c0a722b */ /* 0x000fe20000000008 */
[----:B------:R-:W0:Y:S07]  /*1fd0*/  LDC.64 R8, c[0x0][0x380] ;  /* 0x0000e000ff087b82 */ /* 0x000e2e0000000a00 */
[----:B------:R-:W-:Y:S01]  /*1fe0*/  DMUL R10, R6, R10 ;  /* 0x0000000a060a7228 */ /* 0x000fe20000000000 */
[----:B------:R-:W-:Y:S02]  /*1ff0*/  VIADD R7, R0, 0x100000 ;  /* 0x0010000000077836 */ /* 0x000fe40000000000 */
[----:B------:R-:W-:-:S06]  /*2000*/  IMAD.MOV.U32 R6, RZ, RZ, RZ ;  /* 0x000000ffff067224 */ /* 0x000fcc00078e00ff */
[----:B------:R-:W-:-:S10]  /*2010*/  DMUL R10, R10, R6 ;  /* 0x000000060a0a7228 */ /* 0x000fd40000000000 */
[-C--:B------:R-:W-:Y:S02]  /*2020*/  FSEL R5, R10, R2.reuse, !P1 ;  /* 0x000000020a057208 */ /* 0x080fe40004800000 */
[-C--:B------:R-:W-:Y:S02]  /*2030*/  FSEL R11, R11, R3.reuse, !P1 ;  /* 0x000000030b0b7208 */ /* 0x080fe40004800000 */
[----:B------:R-:W-:Y:S02]  /*2040*/  FSEL R2, R5, R2, P0 ;  /* 0x0000000205027208 */ /* 0x000fe40000000000 */
[----:B------:R-:W-:-:S05]  /*2050*/  FSEL R3, R11, R3, P0 ;  /* 0x000000030b037208 */ /* 0x000fca0000000000 */
[----:B0-----:R-:W-:Y:S01]  /*2060*/  STG.E.64 desc[UR10][R8.64], R2 ;  /* 0x0000000208007986 */ /* 0x001fe2000c101b0a */
[----:B------:R-:W-:Y:S05]  /*2070*/  EXIT ;  /* 0x000000000000794d */ /* 0x000fea0003800000 */
.L_x_27:
        /* <DEDUP_REMOVED lines=16> */
.L_x_80:


//--------------------- .text._Z11setVecValuePdd  --------------------------
	.section	.text._Z11setVecValuePdd,"ax",@progbits
	.align	128
        .global         _Z11setVecValuePdd
        .type           _Z11setVecValuePdd,@function
        .size           _Z11setVecValuePdd,(.L_x_81 - _Z11setVecValuePdd)
        .other          _Z11setVecValuePdd,@"STO_CUDA_ENTRY STV_DEFAULT"
_Z11setVecValuePdd:
.text._Z11setVecValuePdd:
[----:B------:R-:W-:Y:S08]  /*0000*/  LDC R1, c[0x0][0x37c] ;  /* 0x0000df00ff017b82 */ /* 0x000ff00000000800 */
[----:B------:R-:W0:Y:S01]  /*0010*/  LDC.64 R2, c[0x0][0x380] ;  /* 0x0000e000ff027b82 */ /* 0x000e220000000a00 */
[----:B------:R-:W0:Y:S07]  /*0020*/  LDCU.64 UR4, c[0x0][0x358] ;  /* 0x00006b00ff0477ac */ /* 0x000e2e0008000a00 */
[----:B------:R-:W0:Y:S02]  /*0030*/  LDC.64 R4, c[0x0][0x388] ;  /* 0x0000e200ff047b82 */ /* 0x000e240000000a00 */
[----:B0-----:R-:W-:Y:S01]  /*0040*/  STG.E.64 desc[UR4][R2.64], R4 ;  /* 0x0000000402007986 */ /* 0x001fe2000c101b04 */
[----:B------:R-:W-:Y:S05]  /*0050*/  EXIT ;  /* 0x000000000000794d */ /* 0x000fea0003800000 */
.L_x_28:
        /* <DEDUP_REMOVED lines=10> */
.L_x_81:


//--------------------- .text._Z11_normcdfinvPdd  --------------------------
	.section	.text._Z11_normcdfinvPdd,"ax",@progbits
	.align	128
        .global         _Z11_normcdfinvPdd
        .type           _Z11_normcdfinvPdd,@function
        .size           _Z11_normcdfinvPdd,(.L_x_75 - _Z11_normcdfinvPdd)
        .other          _Z11_normcdfinvPdd,@"STO_CUDA_ENTRY STV_DEFAULT"
_Z11_normcdfinvPdd:
.text._Z11_normcdfinvPdd:
[----:B------:R-:W-:Y:S08]  /*0000*/  LDC R1, c[0x0][0x37c] ;  /* 0x0000df00ff017b82 */ /* 0x000ff00000000800 */
[----:B------:R-:W0:Y:S01]  /*0010*/  LDC.64 R4, c[0x0][0x388] ;  /* 0x0000e200ff047b82 */ /* 0x000e220000000a00 */
[----:B------:R-:W-:Y:S01]  /*0020*/  UMOV UR4, 0x65aa4e0e ;  /* 0x65aa4e0e00047882 */ /* 0x000fe20000000000 */
[----:B------:R-:W-:Y:S01]  /*0030*/  UMOV UR5, 0x3ffffc0b ;  /* 0x3ffffc0b00057882 */ /* 0x000fe20000000000 */
[----:B------:R-:W-:Y:S01]  /*0040*/  UMOV UR6, 0xad8f904d ;  /* 0xad8f904d00067882 */ /* 0x000fe20000000000 */
[----:B------:R-:W-:Y:S01]  /*0050*/  UMOV UR7, 0x3f4fa4d2 ;  /* 0x3f4fa4d200077882 */ /* 0x000fe20000000000 */
[----:B0-----:R-:W-:-:S08]  /*0060*/  DADD R4, R4, R4 ;  /* 0x0000000004047229 */ /* 0x001fd00000000004 */
[C---:B------:R-:W-:Y:S01]  /*0070*/  DSETP.GTU.AND P0, PT, R4.reuse, UR4, PT ;  /* 0x0000000404007e2a */ /* 0x040fe2000bf0c000 */
[----:B------:R-:W0:Y:S01]  /*0080*/  LDCU.64 UR4, c[0x0][0x358] ;  /* 0x00006b00ff0477ac */ /* 0x000e220008000a00 */
[----:B------:R-:W-:-:S04]  /*0090*/  DADD R2, -R4, 2 ;  /* 0x4000000004027429 */ /* 0x000fc80000000100 */
[----:B------:R-:W-:-:S14]  /*00a0*/  DSETP.LTU.OR P0, PT, R4, UR6, P0 ;  /* 0x0000000604007e2a */ /* 0x000fdc0008709400 */
[----:B0-----:R-:W-:Y:S05]  /*00b0*/  @P0 BRA `(.L_x_29) ;  /* 0x0000000800040947 */ /* 0x001fea0003800000 */
[----:B------:R-:W-:Y:S01]  /*00c0*/  DMUL R2, R4, R2 ;  /* 0x0000000204027228 */ /* 0x000fe20000000000 */
[----:B------:R-:W-:Y:S01]  /*00d0*/  IMAD.MOV.U32 R10, RZ, RZ, RZ ;  /* 0x000000ffff0a7224 */ /* 0x000fe200078e00ff */
[----:B------:R-:W-:Y:S01]  /*00e0*/  UMOV UR6, 0x18c775c9 ;  /* 0x18c775c900067882 */ /* 0x000fe20000000000 */
[----:B------:R-:W-:-:S07]  /*00f0*/  UMOV UR7, 0x3fb5c5c2 ;  /* 0x3fb5c5c200077882 */ /* 0x000fce0000000000 */
[----:B------:R-:W-:-:S04]  /*0100*/  LOP3.LUT R6, R3, 0x801fffff, RZ, 0xc0, !PT ;  /* 0x801fffff03067812 */ /* 0x000fc800078ec0ff */
[----:B------:R-:W-:Y:S01]  /*0110*/  LOP3.LUT R7, R6, 0x3fe00000, RZ, 0xfc, !PT ;  /* 0x3fe0000006077812 */ /* 0x000fe200078efcff */
[----:B------:R-:W-:Y:S01]  /*0120*/  IMAD.MOV.U32 R6, RZ, RZ, R2 ;  /* 0x000000ffff067224 */ /* 0x000fe200078e0002 */
[----:B------:R-:W-:Y:S01]  /*0130*/  SHF.R.U32.HI R2, RZ, 0x14, R3 ;  /* 0x00000014ff027819 */ /* 0x000fe20000011603 */
[----:B------:R-:W-:-:S03]  /*0140*/  IMAD.MOV.U32 R3, RZ, RZ, 0x43300000 ;  /* 0x43300000ff037424 */ /* 0x000fc600078e00ff */
[----:B------:R-:W-:Y:S01]  /*0150*/  LOP3.LUT R2, R2, 0x7fe, RZ, 0xc0, !PT ;  /* 0x000007fe02027812 */ /* 0x000fe200078ec0ff */
[C---:B------:R-:W-:Y:S02]  /*0160*/  DADD R8, R6.reuse, 1 ;  /* 0x3ff0000006087429 */ /* 0x040fe40000000000 */
[----:B------:R-:W-:Y:S02]  /*0170*/  DADD R6, R6, -1 ;  /* 0xbff0000006067429 */ /* 0x000fe40000000000 */
[----:B------:R-:W-:Y:S02]  /*0180*/  VIADD R2, R2, 0x7ffffc02 ;  /* 0x7ffffc0202027836 */ /* 0x000fe40000000000 */
[----:B------:R-:W0:Y:S02]  /*0190*/  MUFU.RCP64H R11, R9 ;  /* 0x00000009000b7308 */ /* 0x000e240000001800 */
[----:B0-----:R-:W-:Y:S01]  /*01a0*/  DFMA R12, -R8, R10, 1 ;  /* 0x3ff00000080c742b */ /* 0x001fe2000000010a */
[----:B------:R-:W-:-:S02]  /*01b0*/  IMAD.MOV.U32 R8, RZ, RZ, -0x6323a277 ;  /* 0x9cdc5d89ff087424 */ /* 0x000fc400078e00ff */
[----:B------:R-:W-:-:S05]  /*01c0*/  IMAD.MOV.U32 R9, RZ, RZ, 0x3fa55cf5 ;  /* 0x3fa55cf5ff097424 */ /* 0x000fca00078e00ff */
[----:B------:R-:W-:-:S08]  /*01d0*/  DFMA R12, R12, R12, R12 ;  /* 0x0000000c0c0c722b */ /* 0x000fd0000000000c */
[----:B------:R-:W-:-:S08]  /*01e0*/  DFMA R12, R10, R12, R10 ;  /* 0x0000000c0a0c722b */ /* 0x000fd0000000000a */
[----:B------:R-:W-:-:S08]  /*01f0*/  DMUL R10, R6, R12 ;  /* 0x0000000c060a7228 */ /* 0x000fd00000000000 */
[----:B------:R-:W-:-:S08]  /*0200*/  DFMA R14, R10, -2, R6 ;  /* 0xc00000000a0e782b */ /* 0x000fd00000000006 */
[----:B------:R-:W-:-:S08]  /*0210*/  DFMA R6, R6, -R10, R14 ;  /* 0x8000000a0606722b */ /* 0x000fd0000000000e */
[----:B------:R-:W-:-:S08]  /*0220*/  DFMA R6, R12, R6, R10 ;  /* 0x000000060c06722b */ /* 0x000fd0000000000a */
[----:B------:R-:W-:-:S08]  /*0230*/  DMUL R10, R6, R6 ;  /* 0x00000006060a7228 */ /* 0x000fd00000000000 */
[----:B------:R-:W-:Y:S01]  /*0240*/  DFMA R8, R10, UR6, R8 ;  /* 0x000000060a087c2b */ /* 0x000fe20008000008 */
[----:B------:R-:W-:Y:S01]  /*0250*/  UMOV UR6, 0xcf6ebb9c ;  /* 0xcf6ebb9c00067882 */ /* 0x000fe20000000000 */
[----:B------:R-:W-:-:S06]  /*0260*/  UMOV UR7, 0x3faefd18 ;  /* 0x3faefd1800077882 */ /* 0x000fcc0000000000 */
[----:B------:R-:W-:Y:S01]  /*0270*/  DFMA R8, R10, R8, UR6 ;  /* 0x000000060a087e2b */ /* 0x000fe20008000008 */
        /* <DEDUP_REMOVED lines=22> */
[----:B------:R-:W-:Y:S02]  /*03e0*/  UMOV UR7, 0x43300000 ;  /* 0x4330000000077882 */ /* 0x000fe40000000000 */
[----:B------:R-:W-:Y:S01]  /*03f0*/  DADD R2, R2, -UR6 ;  /* 0x8000000602027e29 */ /* 0x000fe20008000000 */
[----:B------:R-:W-:Y:S01]  /*0400*/  UMOV UR6, 0xfefa39ef ;  /* 0xfefa39ef00067882 */ /* 0x000fe20000000000 */
[----:B------:R-:W-:Y:S02]  /*0410*/  UMOV UR7, 0x3fe62e42 ;  /* 0x3fe62e4200077882 */ /* 0x000fe40000000000 */
[----:B------:R-:W-:-:S08]  /*0420*/  DMUL R8, R10, R8 ;  /* 0x000000080a087228 */ /* 0x000fd00000000000 */
[----:B------:R-:W-:Y:S01]  /*0430*/  DFMA R8, R6, R8, R6 ;  /* 0x000000080608722b */ /* 0x000fe20000000006 */
[----:B------:R-:W-:Y:S02]  /*0440*/  IMAD.MOV.U32 R6, RZ, RZ, 0x3324d327 ;  /* 0x3324d327ff067424 */ /* 0x000fe400078e00ff */
[----:B------:R-:W-:-:S05]  /*0450*/  IMAD.MOV.U32 R7, RZ, RZ, 0x3c08ddf9 ;  /* 0x3c08ddf9ff077424 */ /* 0x000fca00078e00ff */
[----:B------:R-:W-:-:S08]  /*0460*/  DADD R8, R8, R8 ;  /* 0x0000000008087229 */ /* 0x000fd00000000008 */
[----:B------:R-:W-:Y:S01]  /*0470*/  DFMA R2, R2, UR6, R8 ;  /* 0x0000000602027c2b */ /* 0x000fe20008000008 */
[----:B------:R-:W-:Y:S01]  /*0480*/  UMOV UR6, 0xe746e627 ;  /* 0xe746e62700067882 */ /* 0x000fe20000000000 */
[----:B------:R-:W-:-:S06]  /*0490*/  UMOV UR7, 0x3bb135d2 ;  /* 0x3bb135d200077882 */ /* 0x000fcc0000000000 */
[----:B------:R-:W-:-:S08]  /*04a0*/  DADD R2, -R2, -3.125 ;  /* 0xc009000002027429 */ /* 0x000fd00000000100 */
[----:B------:R-:W-:Y:S01]  /*04b0*/  DFMA R6, R2, -UR6, -R6 ;  /* 0x8000000602067c2b */ /* 0x000fe20008000806 */
        /* <DEDUP_REMOVED lines=8> */
[----:B------:R-:W-:Y:S01]  /*0540*/  DFMA R6, R2, R6, -UR6 ;  /* 0x8000000602067e2b */ /* 0x000fe20008000006 */
        /* <DEDUP_REMOVED lines=53> */
[----:B------:R-:W-:-:S08]  /*08a0*/  DFMA R6, R2, R6, UR6 ;  /* 0x0000000602067e2b */ /* 0x000fd00008000006 */
[----:B------:R-:W-:Y:S01]  /*08b0*/  DFMA R4, -R4, R6, R6 ;  /* 0x000000060404722b */ /* 0x000fe20000000106 */
[----:B------:R-:W-:Y:S10]  /*08c0*/  BRA `(.L_x_30) ;  /* 0x0000001000847947 */ /* 0x000ff40003800000 */
.L_x_29:
[----:B------:R-:W-:-:S04]  /*08d0*/  ISETP.GT.AND P0, PT, R5, 0x3fefffff, PT ;  /* 0x3fefffff0500780c */ /* 0x000fc80003f04270 */
[----:B------:R-:W-:Y:S02]  /*08e0*/  FSEL R3, R3, R5, P0 ;  /* 0x0000000503037208 */ /* 0x000fe40000000000 */
[----:B------:R-:W-:Y:S02]  /*08f0*/  FSEL R6, R2, R4, P0 ;  /* 0x0000000402067208 */ /* 0x000fe40000000000 */
[----:B------:R-:W-:Y:S01]  /*0900*/  FSETP.GE.AND P1, PT, R3, 6.1105542284098368633e-13, PT ;  /* 0x2b2bff2f0300780b */ /* 0x000fe20003f26000 */
[----:B------:R-:W-:-:S12]  /*0910*/  IMAD.MOV.U32 R7, RZ, RZ, R3 ;  /* 0x000000ffff077224 */ /* 0x000fd800078e0003 */
[----:B------:R-:W-:Y:S05]  /*0920*/  @!P1 BRA `(.L_x_31) ;  /* 0x0000000800149947 */ /* 0x000fea0003800000 */
[----:B------:R-:W-:Y:S01]  /*0930*/  LOP3.LUT R7, R3, 0x801fffff, RZ, 0xc0, !PT ;  /* 0x801fffff03077812 */ /* 0x000fe200078ec0ff */
[----:B------:R-:W-:Y:S01]  /*0940*/  IMAD.MOV.U32 R10, RZ, RZ, RZ ;  /* 0x000000ffff0a7224 */ /* 0x000fe200078e00ff */
[----:B------:R-:W-:Y:S01]  /*0950*/  UMOV UR6, 0x18c775c9 ;  /* 0x18c775c900067882 */ /* 0x000fe20000000000 */
[----:B------:R-:W-:Y:S01]  /*0960*/  UMOV UR7, 0x3fb5c5c2 ;  /* 0x3fb5c5c200077882 */ /* 0x000fe20000000000 */
[----:B------:R-:W-:Y:S02]  /*0970*/  LOP3.LUT R7, R7, 0x3fe00000, RZ, 0xfc, !PT ;  /* 0x3fe0000007077812 */ /* 0x000fe400078efcff */
[----:B------:R-:W-:-:S04]  /*0980*/  SHF.R.U32.HI R3, RZ, 0x14, R3 ;  /* 0x00000014ff037819 */ /* 0x000fc80000011603 */
[C---:B------:R-:W-:Y:S01]  /*0990*/  DADD R8, R6.reuse, 1 ;  /* 0x3ff0000006087429 */ /* 0x040fe20000000000 */
[----:B------:R-:W-:Y:S01]  /*09a0*/  LOP3.LUT R3, R3, 0x7fe, RZ, 0xc0, !PT ;  /* 0x000007fe03037812 */ /* 0x000fe200078ec0ff */
[----:B------:R-:W-:-:S04]  /*09b0*/  DADD R6, R6, -1 ;  /* 0xbff0000006067429 */ /* 0x000fc80000000000 */
[----:B------:R-:W0:Y:S01]  /*09c0*/  MUFU.RCP64H R11, R9 ;  /* 0x00000009000b7308 */ /* 0x000e220000001800 */
[----:B------:R-:W-:Y:S02]  /*09d0*/  VIADD R2, R3, 0x7ffffc02 ;  /* 0x7ffffc0203027836 */ /* 0x000fe40000000000 */
[----:B------:R-:W-:Y:S01]  /*09e0*/  IMAD.MOV.U32 R3, RZ, RZ, 0x43300000 ;  /* 0x43300000ff037424 */ /* 0x000fe200078e00ff */
[----:B0-----:R-:W-:Y:S01]  /*09f0*/  DFMA R12, -R8, R10, 1 ;  /* 0x3ff00000080c742b */ /* 0x001fe2000000010a */
[----:B------:R-:W-:Y:S02]  /*0a00*/  IMAD.MOV.U32 R8, RZ, RZ, -0x6323a277 ;  /* 0x9cdc5d89ff087424 */ /* 0x000fe400078e00ff */
        /* <DEDUP_REMOVED lines=40> */
[----:B------:R-:W-:-:S07]  /*0c90*/  MOV R6, RZ ;  /* 0x000000ff00067202 */ /* 0x000fce0000000f00 */
[----:B------:R-:W-:-:S08]  /*0ca0*/  DADD R8, R8, R8 ;  /* 0x0000000008087229 */ /* 0x000fd00000000008 */
[----:B------:R-:W-:Y:S01]  /*0cb0*/  DFMA R2, R2, UR6, R8 ;  /* 0x0000000602027c2b */ /* 0x000fe20008000008 */
[----:B------:R-:W-:Y:S01]  /*0cc0*/  UMOV UR6, 0xf51c2197 ;  /* 0xf51c219700067882 */ /* 0x000fe20000000000 */
[----:B------:R-:W-:-:S06]  /*0cd0*/  UMOV UR7, 0x4001e90f ;  /* 0x4001e90f00077882 */ /* 0x000fcc0000000000 */
[----:B------:R-:W-:-:S06]  /*0ce0*/  DADD R10, -RZ, -R2 ;  /* 0x00000000ff0a7229 */ /* 0x000fcc0000000902 */
[----:B------:R-:W0:Y:S01]  /*0cf0*/  MUFU.RSQ64H R7, R11 ;  /* 0x0000000b00077308 */ /* 0x000e220000001c00 */
[----:B------:R-:W-:Y:S01]  /*0d00*/  IMAD.MOV.U32 R10, RZ, RZ, 0x1 ;  /* 0x00000001ff0a7424 */ /* 0x000fe200078e00ff */
[----:B0-----:R-:W-:-:S08]  /*0d10*/  DMUL R8, R6, R6 ;  /* 0x0000000606087228 */ /* 0x001fd00000000000 */
[----:B------:R-:W-:Y:S01]  /*0d20*/  DFMA R8, R2, R8, 1 ;  /* 0x3ff000000208742b */ /* 0x000fe20000000008 */
[----:B------:R-:W-:Y:S02]  /*0d30*/  IMAD.MOV.U32 R2, RZ, RZ, 0x0 ;  /* 0x00000000ff027424 */ /* 0x000fe400078e00ff */
[----:B------:R-:W-:-:S06]  /*0d40*/  IMAD.MOV.U32 R3, RZ, RZ, 0x3fd80000 ;  /* 0x3fd80000ff037424 */ /* 0x000fcc00078e00ff */
[----:B------:R-:W-:Y:S02]  /*0d50*/  DFMA R2, R8, R2, 0.5 ;  /* 0x3fe000000802742b */ /* 0x000fe40000000002 */
[----:B------:R-:W-:-:S08]  /*0d60*/  DMUL R8, R6, R8 ;  /* 0x0000000806087228 */ /* 0x000fd00000000000 */
[----:B------:R-:W-:Y:S01]  /*0d70*/  DFMA R2, R2, R8, R6 ;  /* 0x000000080202722b */ /* 0x000fe20000000006 */
[----:B------:R-:W-:Y:S02]  /*0d80*/  IMAD.MOV.U32 R8, RZ, RZ, 0x333839aa ;  /* 0x333839aaff087424 */ /* 0x000fe400078e00ff */
[----:B------:R-:W-:-:S05]  /*0d90*/  IMAD.MOV.U32 R9, RZ, RZ, 0x4000a0e7 ;  /* 0x4000a0e7ff097424 */ /* 0x000fca00078e00ff */
[----:B------:R-:W-:Y:S01]  /*0da0*/  DADD R6, R2, UR6 ;  /* 0x0000000602067e29 */ /* 0x000fe20008000000 */
        /* <DEDUP_REMOVED lines=20> */
[C---:B------:R-:W-:Y:S01]  /*0ef0*/  DFMA R6, R2.reuse, R6, UR6 ;  /* 0x0000000602067e2b */ /* 0x040fe20008000006 */
[----:B------:R-:W-:Y:S01]  /*0f00*/  UMOV UR6, 0x2591afab ;  /* 0x2591afab00067882 */ /* 0x000fe20000000000 */
[----:B------:R-:W-:Y:S02]  /*0f10*/  UMOV UR7, 0x3febe922 ;  /* 0x3febe92200077882 */ /* 0x000fe40000000000 */
[C---:B------:R-:W-:Y:S01]  /*0f20*/  DFMA R8, R2.reuse, UR6, R8 ;  /* 0x0000000602087c2b */ /* 0x040fe20008000008 */
[----:B------:R-:W-:Y:S01]  /*0f30*/  UMOV UR6, 0xf7e57d5c ;  /* 0xf7e57d5c00067882 */ /* 0x000fe20000000000 */
[----:B------:R-:W-:Y:S02]  /*0f40*/  UMOV UR7, 0x4008768c ;  /* 0x4008768c00077882 */ /* 0x000fe40000000000 */
[----:B------:R-:W-:-:S04]  /*0f50*/  DMUL R6, R2, R6 ;  /* 0x0000000602067228 */ /* 0x000fc80000000000 */
[----:B------:R-:W-:Y:S01]  /*0f60*/  DFMA R8, R2, R8, UR6 ;  /* 0x0000000602087e2b */ /* 0x000fe20008000008 */
[----:B------:R-:W-:Y:S01]  /*0f70*/  UMOV UR6, 0xe28da583 ;  /* 0xe28da58300067882 */ /* 0x000fe20000000000 */
[----:B------:R-:W0:Y:S01]  /*0f80*/  MUFU.RCP64H R11, R7 ;  /* 0x00000007000b7308 */ /* 0x000e220000001800 */
[----:B------:R-:W-:-:S05]  /*0f90*/  UMOV UR7, 0x400b77e7 ;  /* 0x400b77e700077882 */ /* 0x000fca0000000000 */
[----:B------:R-:W-:Y:S01]  /*0fa0*/  DFMA R8, R2, R8, UR6 ;  /* 0x0000000602087e2b */ /* 0x000fe20008000008 */
[----:B------:R-:W-:Y:S01]  /*0fb0*/  UMOV UR6, 0xa4f99cf9 ;  /* 0xa4f99cf900067882 */ /* 0x000fe20000000000 */
[----:B------:R-:W-:-:S06]  /*0fc0*/  UMOV UR7, 0x3ff34f26 ;  /* 0x3ff34f2600077882 */ /* 0x000fcc0000000000 */
[----:B------:R-:W-:Y:S01]  /*0fd0*/  DFMA R8, R2, R8, UR6 ;  /* 0x0000000602087e2b */ /* 0x000fe20008000008 */
[----:B------:R-:W-:Y:S01]  /*0fe0*/  UMOV UR6, 0xadb019ed ;  /* 0xadb019ed00067882 */ /* 0x000fe20000000000 */
[----:B------:R-:W-:Y:S01]  /*0ff0*/  UMOV UR7, 0x3fc1f674 ;  /* 0x3fc1f67400077882 */ /* 0x000fe20000000000 */
[----:B0-----:R-:W-:-:S05]  /*1000*/  DFMA R12, -R6, R10, 1 ;  /* 0x3ff00000060c742b */ /* 0x001fca000000010a */
[----:B------:R-:W-:Y:S01]  /*1010*/  DFMA R8, R2, R8, UR6 ;  /* 0x0000000602087e2b */ /* 0x000fe20008000008 */
[----:B------:R-:W-:Y:S01]  /*1020*/  UMOV UR6, 0x9506431d ;  /* 0x9506431d00067882 */ /* 0x000fe20000000000 */
[----:B------:R-:W-:Y:S01]  /*1030*/  UMOV UR7, 0x3f75ddae ;  /* 0x3f75ddae00077882 */ /* 0x000fe20000000000 */
[----:B------:R-:W-:-:S05]  /*1040*/  DFMA R12, R12, R12, R12 ;  /* 0x0000000c0c0c722b */ /* 0x000fca000000000c */
[----:B------:R-:W-:Y:S01]  /*1050*/  DFMA R8, R2, R8, UR6 ;  /* 0x0000000602087e2b */ /* 0x000fe20008000008 */
[----:B------:R-:W-:Y:S01]  /*1060*/  UMOV UR6, 0xaa32489c ;  /* 0xaa32489c00067882 */ /* 0x000fe20000000000 */
[----:B------:R-:W-:Y:S01]  /*1070*/  UMOV UR7, 0x3f0ada49 ;  /* 0x3f0ada4900077882 */ /* 0x000fe20000000000 */
[----:B------:R-:W-:-:S05]  /*1080*/  DFMA R12, R10, R12, R10 ;  /* 0x0000000c0a0c722b */ /* 0x000fca000000000a */
[----:B------:R-:W-:-:S03]  /*1090*/  DFMA R14, R2, R8, UR6 ;  /* 0x00000006020e7e2b */ /* 0x000fc60008000008 */
[----:B------:R-:W-:-:S07]  /*10a0*/  DFMA R10, -R6, R12, 1 ;  /* 0x3ff00000060a742b */ /* 0x000fce000000010c */
[----:B------:R-:W-:Y:S01]  /*10b0*/  FSETP.GEU.AND P1, PT, |R15|, 6.5827683646048100446e-37, PT ;  /* 0x036000000f00780b */ /* 0x000fe20003f2e200 */
[----:B------:R-:W-:-:S08]  /*10c0*/  DFMA R10, R12, R10, R12 ;  /* 0x0000000a0c0a722b */ /* 0x000fd0000000000c */
[----:B------:R-:W-:-:S08]  /*10d0*/  DMUL R2, R14, R10 ;  /* 0x0000000a0e027228 */ /* 0x000fd00000000000 */
[----:B------:R-:W-:-:S08]  /*10e0*/  DFMA R8, -R6, R2, R14 ;  /* 0x000000020608722b */ /* 0x000fd0000000010e */
[----:B------:R-:W-:-:S10]  /*10f0*/  DFMA R2, R10, R8, R2 ;  /* 0x000000080a02722b */ /* 0x000fd40000000002 */
[----:B------:R-:W-:-:S05]  /*1100*/  FFMA R0, RZ, R7, R3 ;  /* 0x00000007ff007223 */ /* 0x000fca0000000003 */
[----:B------:R-:W-:-:S13]  /*1110*/  FSETP.GT.AND P0, PT, |R0|, 1.469367938527859385e-39, PT ;  /* 0x001000000000780b */ /* 0x000fda0003f04200 */
[----:B------:R-:W-:Y:S05]  /*1120*/  @P0 BRA P1, `(.L_x_32) ;  /* 0x00000008005c0947 */ /* 0x000fea0000800000 */
[----:B------:R-:W-:-:S07]  /*1130*/  MOV R0, 0x1150 ;  /* 0x0000115000007802 */ /* 0x000fce0000000f00 */
[----:B------:R-:W-:Y:S05]  /*1140*/  CALL.REL.NOINC `($__internal_1_$__cuda_sm20_div_rn_f64_full) ;  /* 0x00000008008c7944 */ /* 0x000fea0003c00000 */
[----:B------:R-:W-:Y:S02]  /*1150*/  IMAD.MOV.U32 R2, RZ, RZ, R14 ;  /* 0x000000ffff027224 */ /* 0x000fe400078e000e */
[----:B------:R-:W-:Y:S01]  /*1160*/  IMAD.MOV.U32 R3, RZ, RZ, R15 ;  /* 0x000000ffff037224 */ /* 0x000fe200078e000f */
[----:B------:R-:W-:Y:S06]  /*1170*/  BRA `(.L_x_32) ;  /* 0x0000000800487947 */ /* 0x000fec0003800000 */
.L_x_31:
[----:B------:R-:W-:Y:S01]  /*1180*/  ISETP.GT.AND P0, PT, R3, 0xfffff, PT ;  /* 0x000fffff0300780c */ /* 0x000fe20003f04270 */
[----:B------:R-:W-:-:S12]  /*1190*/  IMAD.MOV.U32 R2, RZ, RZ, R6 ;  /* 0x000000ffff027224 */ /* 0x000fd800078e0006 */
[----:B------:R-:W-:-:S10]  /*11a0*/  @!P0 DMUL R6, R6, 1.80143985094819840000e+16 ;  /* 0x4350000006068828 */ /* 0x000fd40000000000 */
[----:B------:R-:W-:Y:S02]  /*11b0*/  @!P0 IMAD.MOV.U32 R3, RZ, RZ, R7 ;  /* 0x000000ffff038224 */ /* 0x000fe400078e0007 */
[----:B------:R-:W-:Y:S02]  /*11c0*/  @!P0 IMAD.MOV.U32 R2, RZ, RZ, R6 ;  /* 0x000000ffff028224 */ /* 0x000fe400078e0006 */
[----:B------:R-:W-:-:S05]  /*11d0*/  VIADD R0, R3, 0xffffffff ;  /* 0xffffffff03007836 */ /* 0x000fca0000000000 */
[----:B------:R-:W-:Y:S01]  /*11e0*/  ISETP.GT.U32.AND P1, PT, R0, 0x7feffffe, PT ;  /* 0x7feffffe0000780c */ /* 0x000fe20003f24070 */
[----:B------:R-:W-:Y:S01]  /*11f0*/  IMAD.MOV.U32 R0, RZ, RZ, -0x3ff ;  /* 0xfffffc01ff007424 */ /* 0x000fe200078e00ff */
[----:B------:R-:W-:-:S11]  /*1200*/  @!P0 MOV R0, 0xfffffbcb ;  /* 0xfffffbcb00008802 */ /* 0x000fd60000000f00 */
[----:B------:R-:W-:Y:S05]  /*1210*/  @P1 BRA `(.L_x_33) ;  /* 0x0000000400041947 */ /* 0x000fea0003800000 */
[----:B------:R-:W-:Y:S01]  /*1220*/  LOP3.LUT R6, R3, 0xfffff, RZ, 0xc0, !PT ;  /* 0x000fffff03067812 */ /* 0x000fe200078ec0ff */
[----:B------:R-:W-:Y:S01]  /*1230*/  IMAD.MOV.U32 R8, RZ, RZ, RZ ;  /* 0x000000ffff087224 */ /* 0x000fe200078e00ff */
[----:B------:R-:W-:Y:S01]  /*1240*/  UMOV UR6, 0x3ae80f1e ;  /* 0x3ae80f1e00067882 */ /* 0x000fe20000000000 */
[----:B------:R-:W-:Y:S01]  /*1250*/  IMAD.MOV.U32 R16, RZ, RZ, -0x748574fc ;  /* 0x8b7a8b04ff107424 */ /* 0x000fe200078e00ff */
[----:B------:R-:W-:Y:S01]  /*1260*/  LOP3.LUT R7, R6, 0x3ff00000, RZ, 0xfc, !PT ;  /* 0x3ff0000006077812 */ /* 0x000fe200078efcff */
[----:B------:R-:W-:Y:S01]  /*1270*/  IMAD.MOV.U32 R6, RZ, RZ, R2 ;  /* 0x000000ffff067224 */ /* 0x000fe200078e0002 */
[----:B------:R-:W-:Y:S01]  /*1280*/  UMOV UR7, 0x3eb1380b ;  /* 0x3eb1380b00077882 */ /* 0x000fe20000000000 */
[----:B------:R-:W-:Y:S01]  /*1290*/  IMAD.MOV.U32 R17, RZ, RZ, 0x3ed0ee25 ;  /* 0x3ed0ee25ff117424 */ /* 0x000fe200078e00ff */
[----:B------:R-:W-:Y:S01]  /*12a0*/  ISETP.GE.U32.AND P0, PT, R7, 0x3ff6a09f, PT ;  /* 0x3ff6a09f0700780c */ /* 0x000fe20003f06070 */
[----:B------:R-:W-:Y:S01]  /*12b0*/  IMAD.MOV.U32 R19, RZ, RZ, 0x43300000 ;  /* 0x43300000ff137424 */ /* 0x000fe200078e00ff */
[----:B------:R-:W-:Y:S01]  /*12c0*/  LEA.HI R0, R3, R0, RZ, 0xc ;  /* 0x0000000003007211 */ /* 0x000fe200078f60ff */
[----:B------:R-:W-:Y:S01]  /*12d0*/  UMOV UR8, 0x80000000 ;  /* 0x8000000000087882 */ /* 0x000fe20000000000 */
[----:B------:R-:W-:-:S09]  /*12e0*/  UMOV UR9, 0x43300000 ;  /* 0x4330000000097882 */ /* 0x000fd20000000000 */
[----:B------:R-:W-:Y:S02]  /*12f0*/  @P0 VIADD R9, R7, 0xfff00000 ;  /* 0xfff0000007090836 */ /* 0x000fe40000000000 */
[----:B------:R-:W-:Y:S02]  /*1300*/  @P0 VIADD R0, R0, 0x1 ;  /* 0x0000000100000836 */ /* 0x000fe40000000000 */
[----:B------:R-:W-:-:S03]  /*1310*/  @P0 IMAD.MOV.U32 R7, RZ, RZ, R9 ;  /* 0x000000ffff070224 */ /* 0x000fc600078e0009 */
[----:B------:R-:W-:-:S03]  /*1320*/  LOP3.LUT R18, R0, 0x80000000, RZ, 0x3c, !PT ;  /* 0x8000000000127812 */ /* 0x000fc600078e3cff */
[C---:B------:R-:W-:Y:S02]  /*1330*/  DADD R14, R6.reuse, 1 ;  /* 0x3ff00000060e7429 */ /* 0x040fe40000000000 */
[----:B------:R-:W-:-:S04]  /*1340*/  DADD R6, R6, -1 ;  /* 0xbff0000006067429 */ /* 0x000fc80000000000 */
[----:B------:R-:W0:Y:S02]  /*1350*/  MUFU.RCP64H R9, R15 ;  /* 0x0000000f00097308 */ /* 0x000e240000001800 */
[----:B0-----:R-:W-:-:S08]  /*1360*/  DFMA R10, -R14, R8, 1 ;  /* 0x3ff000000e0a742b */ /* 0x001fd00000000108 */
[----:B------:R-:W-:-:S08]  /*1370*/  DFMA R10, R10, R10, R10 ;  /* 0x0000000a0a0a722b */ /* 0x000fd0000000000a */
[----:B------:R-:W-:-:S08]  /*1380*/  DFMA R8, R8, R10, R8 ;  /* 0x0000000a0808722b */ /* 0x000fd00000000008 */
[----:B------:R-:W-:-:S08]  /*1390*/  DMUL R10, R6, R8 ;  /* 0x00000008060a7228 */ /* 0x000fd00000000000 */
[----:B------:R-:W-:-:S08]  /*13a0*/  DFMA R10, R6, R8, R10 ;  /* 0x00000008060a722b */ /* 0x000fd0000000000a */
[----:B------:R-:W-:Y:S02]  /*13b0*/  DMUL R12, R10, R10 ;  /* 0x0000000a0a0c7228 */ /* 0x000fe40000000000 */
[----:B------:R-:W-:-:S06]  /*13c0*/  DADD R2, R6, -R10 ;  /* 0x0000000006027229 */ /* 0x000fcc000000080a */
[----:B------:R-:W-:Y:S01]  /*13d0*/  DFMA R14, R12, UR6, R16 ;  /* 0x000000060c0e7c2b */ /* 0x000fe20008000010 */
[----:B------:R-:W-:Y:S01]  /*13e0*/  UMOV UR6, 0x9f02676f ;  /* 0x9f02676f00067882 */ /* 0x000fe20000000000 */
[----:B------:R-:W-:Y:S01]  /*13f0*/  UMOV UR7, 0x3ef3b266 ;  /* 0x3ef3b26600077882 */ /* 0x000fe20000000000 */
[----:B------:R-:W-:Y:S02]  /*1400*/  DADD R16, R2, R2 ;  /* 0x0000000002107229 */ /* 0x000fe40000000002 */
[----:B------:R-:W-:Y:S01]  /*1410*/  DADD R2, R18, -UR8 ;  /* 0x8000000812027e29 */ /* 0x000fe20008000000 */
[----:B------:R-:W-:Y:S01]  /*1420*/  UMOV UR8, 0xfefa39ef ;  /* 0xfefa39ef00087882 */ /* 0x000fe20000000000 */
[----:B------:R-:W-:Y:S01]  /*1430*/  UMOV UR9, 0x3fe62e42 ;  /* 0x3fe62e4200097882 */ /* 0x000fe20000000000 */
[----:B------:R-:W-:Y:S01]  /*1440*/  DFMA R14, R12, R14, UR6 ;  /* 0x000000060c0e7e2b */ /* 0x000fe2000800000e */
[----:B------:R-:W-:Y:S01]  /*1450*/  UMOV UR6, 0xa9ab0956 ;  /* 0xa9ab095600067882 */ /* 0x000fe20000000000 */
[----:B------:R-:W-:Y:S01]  /*1460*/  UMOV UR7, 0x3f1745cb ;  /* 0x3f1745cb00077882 */ /* 0x000fe20000000000 */
[----:B------:R-:W-:-:S02]  /*1470*/  DFMA R16, R6, -R10, R16 ;  /* 0x8000000a0610722b */ /* 0x000fc40000000010 */
[----:B------:R-:W-:-:S03]  /*1480*/  DFMA R6, R2, UR8, R10 ;  /* 0x0000000802067c2b */ /* 0x000fc6000800000a */
[----:B------:R-:W-:Y:S01]  /*1490*/  DFMA R14, R12, R14, UR6 ;  /* 0x000000060c0e7e2b */ /* 0x000fe2000800000e */
[----:B------:R-:W-:Y:S01]  /*14a0*/  UMOV UR6, 0x2d1b5154 ;  /* 0x2d1b515400067882 */ /* 0x000fe20000000000 */
[----:B------:R-:W-:Y:S01]  /*14b0*/  UMOV UR7, 0x3f3c71c7 ;  /* 0x3f3c71c700077882 */ /* 0x000fe20000000000 */
[----:B------:R-:W-:-:S05]  /*14c0*/  DMUL R16, R8, R16 ;  /* 0x0000001008107228 */ /* 0x000fca0000000000 */
        /* <DEDUP_REMOVED lines=12> */
[----:B------:R-:W-:Y:S01]  /*1590*/  DFMA R18, R2, -UR6, R6 ;  /* 0x8000000602127c2b */ /* 0x000fe20008000006 */
[----:B------:R-:W-:Y:S01]  /*15a0*/  UMOV UR6, 0x3b39803f ;  /* 0x3b39803f00067882 */ /* 0x000fe20000000000 */
[----:B------:R-:W-:Y:S02]  /*15b0*/  UMOV UR7, 0x3c7abc9e ;  /* 0x3c7abc9e00077882 */ /* 0x000fe40000000000 */
[----:B------:R-:W-:-:S04]  /*15c0*/  DMUL R14, R12, R14 ;  /* 0x0000000e0c0e7228 */ /* 0x000fc80000000000 */
[----:B------:R-:W-:-:S04]  /*15d0*/  DADD R18, -R10, R18 ;  /* 0x000000000a127229 */ /* 0x000fc80000000112 */
[----:B------:R-:W-:-:S08]  /*15e0*/  DFMA R14, R10, R14, R16 ;  /* 0x0000000e0a0e722b */ /* 0x000fd00000000010 */
[----:B------:R-:W-:-:S08]  /*15f0*/  DADD R14, R14, -R18 ;  /* 0x000000000e0e7229 */ /* 0x000fd00000000812 */
[----:B------:R-:W-:-:S08]  /*1600*/  DFMA R14, R2, UR6, R14 ;  /* 0x00000006020e7c2b */ /* 0x000fd0000800000e */
[----:B------:R-:W-:Y:S01]  /*1610*/  DADD R6, R6, R14 ;  /* 0x0000000006067229 */ /* 0x000fe2000000000e */
[----:B------:R-:W-:Y:S10]  /*1620*/  BRA `(.L_x_34) ;  /* 0x0000000000187947 */ /* 0x000ff40003800000 */
.L_x_33:
[----:B------:R-:W-:Y:S01]  /*1630*/  IMAD.MOV.U32 R2, RZ, RZ, 0x0 ;  /* 0x00000000ff027424 */ /* 0x000fe200078e00ff */
[----:B------:R-:W-:Y:S01]  /*1640*/  LOP3.LUT P0, RZ, R7, 0x7fffffff, RZ, 0xc0, !PT ;  /* 0x7fffffff07ff7812 */ /* 0x000fe2000780c0ff */
[----:B------:R-:W-:-:S06]  /*1650*/  IMAD.MOV.U32 R3, RZ, RZ, 0x7ff00000 ;  /* 0x7ff00000ff037424 */ /* 0x000fcc00078e00ff */
[----:B------:R-:W-:-:S10]  /*1660*/  DFMA R2, R6, R2, +INF ;  /* 0x7ff000000602742b */ /* 0x000fd40000000002 */
[----:B------:R-:W-:Y:S02]  /*1670*/  FSEL R6, R2, RZ, P0 ;  /* 0x000000ff02067208 */ /* 0x000fe40000000000 */
[----:B------:R-:W-:-:S07]  /*1680*/  FSEL R7, R3, -QNAN , P0 ;  /* 0xfff0000003077808 */ /* 0x000fce0000000000 */
.L_x_34:
[----:B------:R-:W-:Y:S01]  /*1690*/  DADD R10, -RZ, -R6 ;  /* 0x00000000ff0a7229 */ /* 0x000fe20000000906 */
[----:B------:R-:W-:-:S05]  /*16a0*/  MOV R2, RZ ;  /* 0x000000ff00027202 */ /* 0x000fca0000000f00 */
[----:B------:R-:W0:Y:S04]  /*16b0*/  MUFU.RSQ64H R3, R11 ;  /* 0x0000000b00037308 */ /* 0x000e280000001c00 */
[----:B------:R-:W-:-:S05]  /*16c0*/  VIADD R0, R11, 0xfff00000 ;  /* 0xfff000000b007836 */ /* 0x000fca0000000000 */
[----:B------:R-:W-:Y:S01]  /*16d0*/  ISETP.GE.U32.AND P0, PT, R0, 0x7fe00000, PT ;  /* 0x7fe000000000780c */ /* 0x000fe20003f06070 */
[----:B0-----:R-:W-:-:S08]  /*16e0*/  DMUL R8, R2, R2 ;  /* 0x0000000202087228 */ /* 0x001fd00000000000 */
[----:B------:R-:W-:Y:S01]  /*16f0*/  DFMA R8, -R8, -R6, 1 ;  /* 0x3ff000000808742b */ /* 0x000fe20000000906 */
[----:B------:R-:W-:Y:S02]  /*1700*/  IMAD.MOV.U32 R6, RZ, RZ, 0x0 ;  /* 0x00000000ff067424 */ /* 0x000fe400078e00ff */
[----:B------:R-:W-:-:S06]  /*1710*/  IMAD.MOV.U32 R7, RZ, RZ, 0x3fd80000 ;  /* 0x3fd80000ff077424 */ /* 0x000fcc00078e00ff */
[----:B------:R-:W-:Y:S02]  /*1720*/  DFMA R6, R8, R6, 0.5 ;  /* 0x3fe000000806742b */ /* 0x000fe40000000006 */
[----:B------:R-:W-:-:S08]  /*1730*/  DMUL R8, R2, R8 ;  /* 0x0000000802087228 */ /* 0x000fd00000000000 */
[----:B------:R-:W-:Y:S01]  /*1740*/  DFMA R2, R6, R8, R2 ;  /* 0x000000080602722b */ /* 0x000fe20000000002 */
[----:B------:R-:W-:Y:S10]  /*1750*/  @!P0 BRA `(.L_x_35) ;  /* 0x0000000000108947 */ /* 0x000ff40003800000 */
[----:B------:R-:W-:-:S07]  /*1760*/  MOV R0, 0x1780 ;  /* 0x0000178000007802 */ /* 0x000fce0000000f00 */
[----:B------:R-:W-:Y:S05]  /*1770*/  CALL.REL.NOINC `($__internal_2_$__cuda_sm20_drsqrt_f64_slowpath_v2) ;  /* 0x0000000800707944 */ /* 0x000fea0003c00000 */
[----:B------:R-:W-:Y:S02]  /*1780*/  IMAD.MOV.U32 R2, RZ, RZ, R6 ;  /* 0x000000ffff027224 */ /* 0x000fe400078e0006 */
[----:B------:R-:W-:-:S07]  /*1790*/  IMAD.MOV.U32 R3, RZ, RZ, R7 ;  /* 0x000000ffff037224 */ /* 0x000fce00078e0007 */
.L_x_35:
[----:B------:R-:W-:Y:S01]  /*17a0*/  UMOV UR6, 0xc30baa54 ;  /* 0xc30baa5400067882 */ /* 0x000fe20000000000 */
[----:B------:R-:W-:Y:S01]  /*17b0*/  UMOV UR7, 0x3ff59895 ;  /* 0x3ff5989500077882 */ /* 0x000fe20000000000 */
[----:B------:R-:W-:Y:S01]  /*17c0*/  IMAD.MOV.U32 R10, RZ, RZ, 0x1 ;  /* 0x00000001ff0a7424 */ /* 0x000fe200078e00ff */
[----:B------:R-:W-:Y:S01]  /*17d0*/  DADD R6, R2, UR6 ;  /* 0x0000000602067e29 */ /* 0x000fe20008000000 */
[----:B------:R-:W-:Y:S01]  /*17e0*/  UMOV UR6, 0x956a143f ;  /* 0x956a143f00067882 */ /* 0x000fe20000000000 */
[----:B------:R-:W-:Y:S01]  /*17f0*/  UMOV UR7, 0x3ffae8e5 ;  /* 0x3ffae8e500077882 */ /* 0x000fe20000000000 */
[----:B------:R-:W-:Y:S02]  /*1800*/  IMAD.MOV.U32 R8, RZ, RZ, -0x69b1da64 ;  /* 0x964e259cff087424 */ /* 0x000fe400078e00ff */
[----:B------:R-:W-:-:S03]  /*1810*/  IMAD.MOV.U32 R9, RZ, RZ, 0x3ffa2013 ;  /* 0x3ffa2013ff097424 */ /* 0x000fc600078e00ff */
        /* <DEDUP_REMOVED lines=9> */
[-C--:B------:R-:W-:Y:S01]  /*18b0*/  DFMA R6, R6, R2.reuse, UR6 ;  /* 0x0000000606067e2b */ /* 0x080fe20008000002 */
[----:B------:R-:W-:Y:S01]  /*18c0*/  UMOV UR6, 0x1c71b0bf ;  /* 0x1c71b0bf00067882 */ /* 0x000fe20000000000 */
[----:B------:R-:W-:Y:S02]  /*18d0*/  UMOV UR7, 0x3fe8e210 ;  /* 0x3fe8e21000077882 */ /* 0x000fe40000000000 */
[----:B------:R-:W-:Y:S01]  /*18e0*/  DFMA R8, R2, UR6, R8 ;  /* 0x0000000602087c2b */ /* 0x000fe20008000008 */
        /* <DEDUP_REMOVED lines=10> */
[----:B------:R-:W-:Y:S02]  /*1990*/  DFMA R14, R8, R2, UR6 ;  /* 0x00000006080e7e2b */ /* 0x000fe40008000002 */
[----:B0-----:R-:W-:-:S08]  /*19a0*/  DFMA R12, -R6, R10, 1 ;  /* 0x3ff00000060c742b */ /* 0x001fd0000000010a */
[----:B------:R-:W-:Y:S01]  /*19b0*/  FSETP.GEU.AND P1, PT, |R15|, 6.5827683646048100446e-37, PT ;  /* 0x036000000f00780b */ /* 0x000fe20003f2e200 */
[----:B------:R-:W-:-:S08]  /*19c0*/  DFMA R12, R12, R12, R12 ;  /* 0x0000000c0c0c722b */ /* 0x000fd0000000000c */
[----:B------:R-:W-:-:S08]  /*19d0*/  DFMA R12, R10, R12, R10 ;  /* 0x0000000c0a0c722b */ /* 0x000fd0000000000a */
[----:B------:R-:W-:-:S08]  /*19e0*/  DFMA R10, -R6, R12, 1 ;  /* 0x3ff00000060a742b */ /* 0x000fd0000000010c */
        /* <DEDUP_REMOVED lines=10> */
[----:B------:R-:W-:-:S07]  /*1a90*/  IMAD.MOV.U32 R3, RZ, RZ, R15 ;  /* 0x000000ffff037224 */ /* 0x000fce00078e000f */
.L_x_32:
[----:B------:R-:W-:Y:S01]  /*1aa0*/  DADD R6, -RZ, -R2 ;  /* 0x00000000ff067229 */ /* 0x000fe20000000902 */
[----:B------:R-:W-:-:S09]  /*1ab0*/  ISETP.GT.AND P0, PT, R5, 0x3fefffff, PT ;  /* 0x3fefffff0500780c */ /* 0x000fd20003f04270 */
[----:B------:R-:W-:Y:S02]  /*1ac0*/  FSEL R4, R6, R2, P0 ;  /* 0x0000000206047208 */ /* 0x000fe40000000000 */
[----:B------:R-:W-:-:S07]  /*1ad0*/  FSEL R5, R7, R3, P0 ;  /* 0x0000000307057208 */ /* 0x000fce0000000000 */
.L_x_30:
[----:B------:R-:W-:Y:S01]  /*1ae0*/  UMOV UR6, 0xf626cdd5 ;  /* 0xf626cdd500067882 */ /* 0x000fe20000000000 */
[----:B------:R-:W-:Y:S01]  /*1af0*/  UMOV UR7, 0x3ca21165 ;  /* 0x3ca2116500077882 */ /* 0x000fe20000000000 */
[----:B------:R-:W0:Y:S01]  /*1b00*/  LDC.64 R6, c[0x0][0x380] ;  /* 0x0000e000ff067b82 */ /* 0x000e220000000a00 */
[----:B------:R-:W-:Y:S01]  /*1b10*/  DMUL R2, R4, -UR6 ;  /* 0x8000000604027c28 */ /* 0x000fe20008000000 */
[----:B------:R-:W-:Y:S01]  /*1b20*/  UMOV UR6, 0x667f3bcc ;  /* 0x667f3bcc00067882 */ /* 0x000fe20000000000 */
[----:B------:R-:W-:-:S06]  /*1b30*/  UMOV UR7, 0x3ff6a09e ;  /* 0x3ff6a09e00077882 */ /* 0x000fcc0000000000 */
[----:B------:R-:W-:-:S08]  /*1b40*/  DFMA R2, R4, -UR6, R2 ;  /* 0x8000000604027c2b */ /* 0x000fd00008000002 */
[----:B------:R-:W-:-:S07]  /*1b50*/  DADD R2, RZ, R2 ;  /* 0x00000000ff027229 */ /* 0x000fce0000000002 */
[----:B0-----:R-:W-:Y:S01]  /*1b60*/  STG.E.64 desc[UR4][R6.64], R2 ;  /* 0x0000000206007986 */ /* 0x001fe2000c101b04 */
[----:B------:R-:W-:Y:S05]  /*1b70*/  EXIT ;  /* 0x000000000000794d */ /* 0x000fea0003800000 */
        .weak           $__internal_1_$__cuda_sm20_div_rn_f64_full
        .type           $__internal_1_$__cuda_sm20_div_rn_f64_full,@function
        .size           $__internal_1_$__cuda_sm20_div_rn_f64_full,($__internal_2_$__cuda_sm20_drsqrt_f64_slowpath_v2 - $__internal_1_$__cuda_sm20_div_rn_f64_full)
$__internal_1_$__cuda_sm20_div_rn_f64_full:
[C---:B------:R-:W-:Y:S02]  /*1b80*/  FSETP.GEU.AND P0, PT, |R7|.reuse, 1.469367938527859385e-39, PT ;  /* 0x001000000700780b */ /* 0x040fe40003f0e200 */
[C---:B------:R-:W-:Y:S02]  /*1b90*/  LOP3.LUT R2, R7.reuse, 0x800fffff, RZ, 0xc0, !PT ;  /* 0x800fffff07027812 */ /* 0x040fe400078ec0ff */
[----:B------:R-:W-:Y:S02]  /*1ba0*/  MOV R12, 0x1 ;  /* 0x00000001000c7802 */ /* 0x000fe40000000f00 */
[----:B------:R-:W-:Y:S01]  /*1bb0*/  LOP3.LUT R3, R2, 0x3ff00000, RZ, 0xfc, !PT ;  /* 0x3ff0000002037812 */ /* 0x000fe200078efcff */
[----:B------:R-:W-:Y:S01]  /*1bc0*/  IMAD.MOV.U32 R2, RZ, RZ, R6 ;  /* 0x000000ffff027224 */ /* 0x000fe200078e0006 */
[----:B------:R-:W-:-:S05]  /*1bd0*/  LOP3.LUT R20, R7, 0x7ff00000, RZ, 0xc0, !PT ;  /* 0x7ff0000007147812 */ /* 0x000fca00078ec0ff */
[----:B------:R-:W-:-:S06]  /*1be0*/  @!P0 DMUL R2, R6, 8.98846567431157953865e+307 ;  /* 0x7fe0000006028828 */ /* 0x000fcc0000000000 */
[----:B------:R-:W0:Y:S02]  /*1bf0*/  MUFU.RCP64H R13, R3 ;  /* 0x00000003000d7308 */ /* 0x000e240000001800 */
[----:B0-----:R-:W-:-:S08]  /*1c00*/  DFMA R8, R12, -R2, 1 ;  /* 0x3ff000000c08742b */ /* 0x001fd00000000802 */
[----:B------:R-:W-:-:S08]  /*1c10*/  DFMA R8, R8, R8, R8 ;  /* 0x000000080808722b */ /* 0x000fd00000000008 */
[----:B------:R-:W-:Y:S01]  /*1c20*/  DFMA R12, R12, R8, R12 ;  /* 0x000000080c0c722b */ /* 0x000fe2000000000c */
[----:B------:R-:W-:Y:S02]  /*1c30*/  IMAD.MOV.U32 R9, RZ, RZ, R15 ;  /* 0x000000ffff097224 */ /* 0x000fe400078e000f */
[----:B------:R-:W-:Y:S02]  /*1c40*/  IMAD.MOV.U32 R8, RZ, RZ, R14 ;  /* 0x000000ffff087224 */ /* 0x000fe400078e000e */
[----:B------:R-:W-:Y:S01]  /*1c50*/  IMAD.MOV.U32 R14, RZ, RZ, 0x1ca00000 ;  /* 0x1ca00000ff0e7424 */ /* 0x000fe200078e00ff */
[----:B------:R-:W-:Y:S02]  /*1c60*/  LOP3.LUT R15, R9, 0x7ff00000, RZ, 0xc0, !PT ;  /* 0x7ff00000090f7812 */ /* 0x000fe400078ec0ff */
[----:B------:R-:W-:Y:S01]  /*1c70*/  DFMA R16, R12, -R2, 1 ;  /* 0x3ff000000c10742b */ /* 0x000fe20000000802 */
[----:B------:R-:W-:Y:S01]  /*1c80*/  IMAD.MOV.U32 R10, RZ, RZ, R8 ;  /* 0x000000ffff0a7224 */ /* 0x000fe200078e0008 */
[----:B------:R-:W-:Y:S01]  /*1c90*/  ISETP.GE.U32.AND P1, PT, R15, R20, PT ;  /* 0x000000140f00720c */ /* 0x000fe20003f26070 */
[----:B------:R-:W-:-:S03]  /*1ca0*/  IMAD.MOV.U32 R21, RZ, RZ, R15 ;  /* 0x000000ffff157224 */ /* 0x000fc600078e000f */
[----:B------:R-:W-:Y:S02]  /*1cb0*/  SEL R11, R14, 0x63400000, !P1 ;  /* 0x634000000e0b7807 */ /* 0x000fe40004800000 */
[----:B------:R-:W-:Y:S01]  /*1cc0*/  DFMA R12, R12, R16, R12 ;  /* 0x000000100c0c722b */ /* 0x000fe2000000000c */
[----:B------:R-:W-:Y:S02]  /*1cd0*/  FSETP.GEU.AND P1, PT, |R9|, 1.469367938527859385e-39, PT ;  /* 0x001000000900780b */ /* 0x000fe40003f2e200 */
[----:B------:R-:W-:-:S11]  /*1ce0*/  LOP3.LUT R11, R11, 0x800fffff, R9, 0xf8, !PT ;  /* 0x800fffff0b0b7812 */ /* 0x000fd600078ef809 */
[----:B------:R-:W-:Y:S05]  /*1cf0*/  @P1 BRA `(.L_x_36) ;  /* 0x0000000000201947 */ /* 0x000fea0003800000 */
[----:B------:R-:W-:-:S04]  /*1d00*/  LOP3.LUT R16, R7, 0x7ff00000, RZ, 0xc0, !PT ;  /* 0x7ff0000007107812 */ /* 0x000fc800078ec0ff */
[----:B------:R-:W-:Y:S01]  /*1d10*/  ISETP.GE.U32.AND P1, PT, R15, R16, PT ;  /* 0x000000100f00720c */ /* 0x000fe20003f26070 */
[----:B------:R-:W-:-:S03]  /*1d20*/  IMAD.MOV.U32 R16, RZ, RZ, RZ ;  /* 0x000000ffff107224 */ /* 0x000fc600078e00ff */
[----:B------:R-:W-:-:S04]  /*1d30*/  SEL R17, R14, 0x63400000, !P1 ;  /* 0x634000000e117807 */ /* 0x000fc80004800000 */
[----:B------:R-:W-:-:S04]  /*1d40*/  LOP3.LUT R17, R17, 0x80000000, R9, 0xf8, !PT ;  /* 0x8000000011117812 */ /* 0x000fc800078ef809 */
[----:B------:R-:W-:-:S06]  /*1d50*/  LOP3.LUT R17, R17, 0x100000, RZ, 0xfc, !PT ;  /* 0x0010000011117812 */ /* 0x000fcc00078efcff */
[----:B------:R-:W-:-:S10]  /*1d60*/  DFMA R10, R10, 2, -R16 ;  /* 0x400000000a0a782b */ /* 0x000fd40000000810 */
[----:B------:R-:W-:-:S07]  /*1d70*/  LOP3.LUT R21, R11, 0x7ff00000, RZ, 0xc0, !PT ;  /* 0x7ff000000b157812 */ /* 0x000fce00078ec0ff */
.L_x_36:
[----:B------:R-:W-:Y:S01]  /*1d80*/  @!P0 LOP3.LUT R20, R3, 0x7ff00000, RZ, 0xc0, !PT ;  /* 0x7ff0000003148812 */ /* 0x000fe200078ec0ff */
[----:B------:R-:W-:Y:S01]  /*1d90*/  VIADD R22, R21, 0xffffffff ;  /* 0xffffffff15167836 */ /* 0x000fe20000000000 */
[----:B------:R-:W-:-:S03]  /*1da0*/  DMUL R16, R12, R10 ;  /* 0x0000000a0c107228 */ /* 0x000fc60000000000 */
[----:B------:R-:W-:Y:S01]  /*1db0*/  VIADD R23, R20, 0xffffffff ;  /* 0xffffffff14177836 */ /* 0x000fe20000000000 */
[----:B------:R-:W-:-:S04]  /*1dc0*/  ISETP.GT.U32.AND P0, PT, R22, 0x7feffffe, PT ;  /* 0x7feffffe1600780c */ /* 0x000fc80003f04070 */
[----:B------:R-:W-:Y:S01]  /*1dd0*/  ISETP.GT.U32.OR P0, PT, R23, 0x7feffffe, P0 ;  /* 0x7feffffe1700780c */ /* 0x000fe20000704470 */
[----:B------:R-:W-:-:S08]  /*1de0*/  DFMA R18, R16, -R2, R10 ;  /* 0x800000021012722b */ /* 0x000fd0000000000a */
[----:B------:R-:W-:-:S04]  /*1df0*/  DFMA R12, R12, R18, R16 ;  /* 0x000000120c0c722b */ /* 0x000fc80000000010 */
[----:B------:R-:W-:Y:S07]  /*1e00*/  @P0 BRA `(.L_x_37) ;  /* 0x00000000006c0947 */ /* 0x000fee0003800000 */
[----:B------:R-:W-:-:S04]  /*1e10*/  LOP3.LUT R16, R7, 0x7ff00000, RZ, 0xc0, !PT ;  /* 0x7ff0000007107812 */ /* 0x000fc800078ec0ff */
[CC--:B------:R-:W-:Y:S02]  /*1e20*/  VIADDMNMX R8, R15.reuse, -R16.reuse, 0xb9600000, !PT ;  /* 0xb96000000f087446 */ /* 0x0c0fe40007800910 */
[----:B------:R-:W-:Y:S02]  /*1e30*/  ISETP.GE.U32.AND P0, PT, R15, R16, PT ;  /* 0x000000100f00720c */ /* 0x000fe40003f06070 */
[----:B------:R-:W-:Y:S02]  /*1e40*/  VIMNMX R8, PT, PT, R8, 0x46a00000, PT ;  /* 0x46a0000008087848 */ /* 0x000fe40003fe0100 */
[----:B------:R-:W-:-:S05]  /*1e50*/  SEL R9, R14, 0x63400000, !P0 ;  /* 0x634000000e097807 */ /* 0x000fca0004000000 */
[----:B------:R-:W-:Y:S02]  /*1e60*/  IMAD.IADD R16, R8, 0x1, -R9 ;  /* 0x0000000108107824 */ /* 0x000fe400078e0a09 */
[----:B------:R-:W-:Y:S02]  /*1e70*/  IMAD.MOV.U32 R8, RZ, RZ, RZ ;  /* 0x000000ffff087224 */ /* 0x000fe400078e00ff */
[----:B------:R-:W-:-:S06]  /*1e80*/  VIADD R9, R16, 0x7fe00000 ;  /* 0x7fe0000010097836 */ /* 0x000fcc0000000000 */
[----:B------:R-:W-:-:S10]  /*1e90*/  DMUL R14, R12, R8 ;  /* 0x000000080c0e7228 */ /* 0x000fd40000000000 */
[----:B------:R-:W-:-:S13]  /*1ea0*/  FSETP.GTU.AND P0, PT, |R15|, 1.469367938527859385e-39, PT ;  /* 0x001000000f00780b */ /* 0x000fda0003f0c200 */
[----:B------:R-:W-:Y:S05]  /*1eb0*/  @P0 BRA `(.L_x_38) ;  /* 0x0000000000940947 */ /* 0x000fea0003800000 */
[----:B------:R-:W-:Y:S01]  /*1ec0*/  DFMA R2, R12, -R2, R10 ;  /* 0x800000020c02722b */ /* 0x000fe2000000000a */
[----:B------:R-:W-:-:S09]  /*1ed0*/  MOV R8, RZ ;  /* 0x000000ff00087202 */ /* 0x000fd20000000f00 */
[C---:B------:R-:W-:Y:S02]  /*1ee0*/  FSETP.NEU.AND P0, PT, R3.reuse, RZ, PT ;  /* 0x000000ff0300720b */ /* 0x040fe40003f0d000 */
[----:B------:R-:W-:-:S04]  /*1ef0*/  LOP3.LUT R7, R3, 0x80000000, R7, 0x48, !PT ;  /* 0x8000000003077812 */ /* 0x000fc800078e4807 */
[----:B------:R-:W-:-:S07]  /*1f00*/  LOP3.LUT R9, R7, R9, RZ, 0xfc, !PT ;  /* 0x0000000907097212 */ /* 0x000fce00078efcff */
[----:B------:R-:W-:Y:S05]  /*1f10*/  @!P0 BRA `(.L_x_38) ;  /* 0x00000000007c8947 */ /* 0x000fea0003800000 */
[----:B------:R-:W-:Y:S01]  /*1f20*/  IMAD.MOV R3, RZ, RZ, -R16 ;  /* 0x000000ffff037224 */ /* 0x000fe200078e0a10 */
[----:B------:R-:W-:Y:S01]  /*1f30*/  DMUL.RP R8, R12, R8 ;  /* 0x000000080c087228 */ /* 0x000fe20000008000 */
[----:B------:R-:W-:-:S06]  /*1f40*/  IMAD.MOV.U32 R2, RZ, RZ, RZ ;  /* 0x000000ffff027224 */ /* 0x000fcc00078e00ff */
[----:B------:R-:W-:-:S03]  /*1f50*/  DFMA R2, R14, -R2, R12 ;  /* 0x800000020e02722b */ /* 0x000fc6000000000c */
[----:B------:R-:W-:-:S03]  /*1f60*/  LOP3.LUT R7, R9, R7, RZ, 0x3c, !PT ;  /* 0x0000000709077212 */ /* 0x000fc600078e3cff */
[----:B------:R-:W-:-:S04]  /*1f70*/  IADD3 R2, PT, PT, -R16, -0x43300000, RZ ;  /* 0xbcd0000010027810 */ /* 0x000fc80007ffe1ff */
[----:B------:R-:W-:-:S04]  /*1f80*/  FSETP.NEU.AND P0, PT, |R3|, R2, PT ;  /* 0x000000020300720b */ /* 0x000fc80003f0d200 */
[----:B------:R-:W-:Y:S02]  /*1f90*/  FSEL R14, R8, R14, !P0 ;  /* 0x0000000e080e7208 */ /* 0x000fe40004000000 */
[----:B------:R-:W-:Y:S01]  /*1fa0*/  FSEL R15, R7, R15, !P0 ;  /* 0x0000000f070f7208 */ /* 0x000fe20004000000 */
[----:B------:R-:W-:Y:S06]  /*1fb0*/  BRA `(.L_x_38) ;  /* 0x0000000000547947 */ /* 0x000fec0003800000 */
.L_x_37:
[----:B------:R-:W-:-:S14]  /*1fc0*/  DSETP.NAN.AND P0, PT, R8, R8, PT ;  /* 0x000000080800722a */ /* 0x000fdc0003f08000 */
[----:B------:R-:W-:Y:S05]  /*1fd0*/  @P0 BRA `(.L_x_39) ;  /* 0x0000000000440947 */ /* 0x000fea0003800000 */
[----:B------:R-:W-:-:S14]  /*1fe0*/  DSETP.NAN.AND P0, PT, R6, R6, PT ;  /* 0x000000060600722a */ /* 0x000fdc0003f08000 */
[----:B------:R-:W-:Y:S05]  /*1ff0*/  @P0 BRA `(.L_x_40) ;  /* 0x0000000000300947 */ /* 0x000fea0003800000 */
[----:B------:R-:W-:Y:S01]  /*2000*/  ISETP.NE.AND P0, PT, R21, R20, PT ;  /* 0x000000141500720c */ /* 0x000fe20003f05270 */
[----:B------:R-:W-:Y:S02]  /*2010*/  IMAD.MOV.U32 R14, RZ, RZ, 0x0 ;  /* 0x00000000ff0e7424 */ /* 0x000fe400078e00ff */
[----:B------:R-:W-:-:S10]  /*2020*/  IMAD.MOV.U32 R15, RZ, RZ, -0x80000 ;  /* 0xfff80000ff0f7424 */ /* 0x000fd400078e00ff */
[----:B------:R-:W-:Y:S05]  /*2030*/  @!P0 BRA `(.L_x_38) ;  /* 0x0000000000348947 */ /* 0x000fea0003800000 */
[----:B------:R-:W-:Y:S02]  /*2040*/  ISETP.NE.AND P0, PT, R21, 0x7ff00000, PT ;  /* 0x7ff000001500780c */ /* 0x000fe40003f05270 */
[----:B------:R-:W-:Y:S02]  /*2050*/  LOP3.LUT R15, R9, 0x80000000, R7, 0x48, !PT ;  /* 0x80000000090f7812 */ /* 0x000fe400078e4807 */
[----:B------:R-:W-:-:S13]  /*2060*/  ISETP.EQ.OR P0, PT, R20, RZ, !P0 ;  /* 0x000000ff1400720c */ /* 0x000fda0004702670 */
[----:B------:R-:W-:Y:S01]  /*2070*/  @P0 LOP3.LUT R2, R15, 0x7ff00000, RZ, 0xfc, !PT ;  /* 0x7ff000000f020812 */ /* 0x000fe200078efcff */
[----:B------:R-:W-:Y:S02]  /*2080*/  @!P0 IMAD.MOV.U32 R14, RZ, RZ, RZ ;  /* 0x000000ffff0e8224 */ /* 0x000fe400078e00ff */
[----:B------:R-:W-:Y:S02]  /*2090*/  @P0 IMAD.MOV.U32 R14, RZ, RZ, RZ ;  /* 0x000000ffff0e0224 */ /* 0x000fe400078e00ff */
[----:B------:R-:W-:Y:S01]  /*20a0*/  @P0 IMAD.MOV.U32 R15, RZ, RZ, R2 ;  /* 0x000000ffff0f0224 */ /* 0x000fe200078e0002 */
[----:B------:R-:W-:Y:S06]  /*20b0*/  BRA `(.L_x_38) ;  /* 0x0000000000147947 */ /* 0x000fec0003800000 */
.L_x_40:
[----:B------:R-:W-:Y:S01]  /*20c0*/  LOP3.LUT R15, R7, 0x80000, RZ, 0xfc, !PT ;  /* 0x00080000070f7812 */ /* 0x000fe200078efcff */
[----:B------:R-:W-:Y:S01]  /*20d0*/  IMAD.MOV.U32 R14, RZ, RZ, R6 ;  /* 0x000000ffff0e7224 */ /* 0x000fe200078e0006 */
[----:B------:R-:W-:Y:S06]  /*20e0*/  BRA `(.L_x_38) ;  /* 0x0000000000087947 */ /* 0x000fec0003800000 */
.L_x_39:
[----:B------:R-:W-:Y:S01]  /*20f0*/  LOP3.LUT R15, R9, 0x80000, RZ, 0xfc, !PT ;  /* 0x00080000090f7812 */ /* 0x000fe200078efcff */
[----:B------:R-:W-:-:S07]  /*2100*/  IMAD.MOV.U32 R14, RZ, RZ, R8 ;  /* 0x000000ffff0e7224 */ /* 0x000fce00078e0008 */
.L_x_38:
[----:B------:R-:W-:Y:S02]  /*2110*/  IMAD.MOV.U32 R2, RZ, RZ, R0 ;  /* 0x000000ffff027224 */ /* 0x000fe400078e0000 */
[----:B------:R-:W-:-:S04]  /*2120*/  IMAD.MOV.U32 R3, RZ, RZ, 0x0 ;  /* 0x00000000ff037424 */ /* 0x000fc800078e00ff */
[----:B------:R-:W-:Y:S05]  /*2130*/  RET.REL.NODEC R2 `(_Z11_normcdfinvPdd) ;  /* 0xffffffdc02b07950 */ /* 0x000fea0003c3ffff */
        .weak           $__internal_2_$__cuda_sm20_drsqrt_f64_slowpath_v2
        .type           $__internal_2_$__cuda_sm20_drsqrt_f64_slowpath_v2,@function
        .size           $__internal_2_$__cuda_sm20_drsqrt_f64_slowpath_v2,(.L_x_75 - $__internal_2_$__cuda_sm20_drsqrt_f64_slowpath_v2)
$__internal_2_$__cuda_sm20_drsqrt_f64_slowpath_v2:
[----:B------:R-:W-:Y:S01]  /*2140*/  DSETP.NEU.AND P0, PT, R10, RZ, PT ;  /* 0x000000ff0a00722a */ /* 0x000fe20003f0d000 */
[----:B------:R-:W-:-:S13]  /*2150*/  LOP3.LUT R6, R11, 0x80000000, RZ, 0xc0, !PT ;  /* 0x800000000b067812 */ /* 0x000fda00078ec0ff */
[----:B------:R-:W-:Y:S05]  /*2160*/  @!P0 BRA `(.L_x_41) ;  /* 0x0000000000648947 */ /* 0x000fea0003800000 */
[----:B------:R-:W-:Y:S01]  /*2170*/  DSETP.GTU.AND P0, PT, |R10|, +INF , PT ;  /* 0x7ff000000a00742a */ /* 0x000fe20003f0c200 */
[----:B------:R-:W-:Y:S01]  /*2180*/  MOV R2, R10 ;  /* 0x0000000a00027202 */ /* 0x000fe20000000f00 */
[----:B------:R-:W-:-:S12]  /*2190*/  IMAD.MOV.U32 R3, RZ, RZ, R11 ;  /* 0x000000ffff037224 */ /* 0x000fd800078e000b */
        /* <DEDUP_REMOVED lines=20> */
.L_x_42:
[----:B------:R-:W-:Y:S01]  /*22e0*/  DADD R6, R2, R2 ;  /* 0x0000000002067229 */ /* 0x000fe20000000002 */
[----:B------:R-:W-:Y:S10]  /*22f0*/  BRA `(.L_x_43) ;  /* 0x0000000000087947 */ /* 0x000ff40003800000 */
.L_x_41:
[----:B------:R-:W-:Y:S01]  /*2300*/  LOP3.LUT R7, R6, 0x7ff00000, RZ, 0xfc, !PT ;  /* 0x7ff0000006077812 */ /* 0x000fe200078efcff */
[----:B------:R-:W-:-:S07]  /*2310*/  IMAD.MOV.U32 R6, RZ, RZ, RZ ;  /* 0x000000ffff067224 */ /* 0x000fce00078e00ff */
.L_x_43:
[----:B------:R-:W-:Y:S02]  /*2320*/  IMAD.MOV.U32 R2, RZ, RZ, R0 ;  /* 0x000000ffff027224 */ /* 0x000fe400078e0000 */
[----:B------:R-:W-:-:S04]  /*2330*/  IMAD.MOV.U32 R3, RZ, RZ, 0x0 ;  /* 0x00000000ff037424 */ /* 0x000fc800078e00ff */
[----:B------:R-:W-:Y:S05]  /*2340*/  RET.REL.NODEC R2 `(_Z11_normcdfinvPdd) ;  /* 0xffffffdc022c7950 */ /* 0x000fea0003c3ffff */
.L_x_44:
        /* <DEDUP_REMOVED lines=11> */
.L_x_75:


//--------------------- .text._Z8_normcdfPdd      --------------------------
	.section	.text._Z8_normcdfPdd,"ax",@progbits
	.align	128
        .global         _Z8_normcdfPdd
        .type           _Z8_normcdfPdd,@function
        .size           _Z8_normcdfPdd,(.L_x_83 - _Z8_normcdfPdd)
        .other          _Z8_normcdfPdd,@"STO_CUDA_ENTRY STV_DEFAULT"
_Z8_normcdfPdd:
.text._Z8_normcdfPdd:
[----:B------:R-:W-:Y:S08]  /*0000*/  LDC R1, c[0x0][0x37c] ;  /* 0x0000df00ff017b82 */ /* 0x000ff00000000800 */
[----:B------:R-:W0:Y:S01]  /*0010*/  LDC.64 R4, c[0x0][0x388] ;  /* 0x0000e200ff047b82 */ /* 0x000e220000000a00 */
[----:B------:R-:W-:Y:S01]  /*0020*/  IMAD.MOV.U32 R2, RZ, RZ, 0x40434000 ;  /* 0x40434000ff027424 */ /* 0x000fe200078e00ff */
[----:B------:R-:W-:Y:S01]  /*0030*/  UMOV UR4, 0x667f3bcd ;  /* 0x667f3bcd00047882 */ /* 0x000fe20000000000 */
[----:B------:R-:W-:-:S05]  /*0040*/  UMOV UR5, 0x3fe6a09e ;  /* 0x3fe6a09e00057882 */ /* 0x000fca0000000000 */
[----:B------:R-:W1:Y:S01]  /*0050*/  LDC.64 R6, c[0x0][0x388] ;  /* 0x0000e200ff067b82 */ /* 0x000e620000000a00 */
[----:B0-----:R-:W-:Y:S01]  /*0060*/  DSETP.GT.AND P0, PT, |R4|, 38.5, PT ;  /* 0x404340000400742a */ /* 0x001fe20003f04200 */
[----:B-1----:R-:W-:-:S05]  /*0070*/  LOP3.LUT R2, R2, 0x80000000, R7, 0xb8, !PT ;  /* 0x8000000002027812 */ /* 0x002fca00078eb807 */
[----:B------:R-:W-:Y:S02]  /*0080*/  FSEL R3, R2, R7, P0 ;  /* 0x0000000702037208 */ /* 0x000fe40000000000 */
[----:B------:R-:W-:-:S06]  /*0090*/  FSEL R2, R6, RZ, !P0 ;  /* 0x000000ff06027208 */ /* 0x000fcc0004000000 */
[----:B------:R-:W-:-:S08]  /*00a0*/  DMUL R4, R2, -UR4 ;  /* 0x8000000402047c28 */ /* 0x000fd00008000000 */
[----:B------:R-:W-:Y:S01]  /*00b0*/  DFMA R6, R2, -UR4, -R4 ;  /* 0x8000000402067c2b */ /* 0x000fe20008000804 */
[----:B------:R-:W-:Y:S01]  /*00c0*/  UMOV UR4, 0x13b26456 ;  /* 0x13b2645600047882 */ /* 0x000fe20000000000 */
[----:B------:R-:W-:-:S06]  /*00d0*/  UMOV UR5, 0x3c8bdd34 ;  /* 0x3c8bdd3400057882 */ /* 0x000fcc0000000000 */
[----:B------:R-:W-:-:S08]  /*00e0*/  DFMA R6, R2, UR4, R6 ;  /* 0x0000000402067c2b */ /* 0x000fd00008000006 */
[----:B------:R-:W-:-:S10]  /*00f0*/  DADD R8, R4, R6 ;  /* 0x0000000004087229 */ /* 0x000fd40000000006 */
[----:B------:R-:W-:-:S04]  /*0100*/  LOP3.LUT R11, R9, 0x7fffffff, RZ, 0xc0, !PT ;  /* 0x7fffffff090b7812 */ /* 0x000fc800078ec0ff */
[----:B------:R-:W-:-:S13]  /*0110*/  ISETP.GT.U32.AND P0, PT, R11, 0x7fefffff, PT ;  /* 0x7fefffff0b00780c */ /* 0x000fda0003f04070 */
[----:B------:R-:W-:Y:S05]  /*0120*/  @P0 BRA `(.L_x_45) ;  /* 0x0000000800680947 */ /* 0x000fea0003800000 */
[----:B------:R-:W-:Y:S01]  /*0130*/  IMAD.MOV.U32 R10, RZ, RZ, R8 ;  /* 0x000000ffff0a7224 */ /* 0x000fe200078e0008 */
[----:B------:R-:W-:Y:S01]  /*0140*/  UMOV UR4, 0xd4e0bfd7 ;  /* 0xd4e0bfd700047882 */ /* 0x000fe20000000000 */
[----:B------:R-:W-:Y:S01]  /*0150*/  IMAD.MOV.U32 R16, RZ, RZ, RZ ;  /* 0x000000ffff107224 */ /* 0x000fe200078e00ff */
[----:B------:R-:W-:Y:S01]  /*0160*/  UMOV UR5, 0x3df8774a ;  /* 0x3df8774a00057882 */ /* 0x000fe20000000000 */
[----:B------:R-:W-:Y:S01]  /*0170*/  IMAD.MOV.U32 R22, RZ, RZ, 0x652b82fe ;  /* 0x652b82feff167424 */ /* 0x000fe200078e00ff */
[----:B------:R-:W-:Y:S01]  /*0180*/  UMOV UR6, 0xfefa39ef ;  /* 0xfefa39ef00067882 */ /* 0x000fe20000000000 */
[----:B------:R-:W-:Y:S01]  /*0190*/  DADD R14, R10, 4 ;  /* 0x401000000a0e7429 */ /* 0x000fe20000000000 */
[----:B------:R-:W-:Y:S01]  /*01a0*/  IMAD.MOV.U32 R23, RZ, RZ, 0x3ff71547 ;  /* 0x3ff71547ff177424 */ /* 0x000fe200078e00ff */
[----:B------:R-:W-:Y:S01]  /*01b0*/  UMOV UR7, 0x3fe62e42 ;  /* 0x3fe62e4200077882 */ /* 0x000fe20000000000 */
[----:B------:R-:W-:-:S03]  /*01c0*/  ISETP.GT.U32.AND P0, PT, R11, 0x403b4000, PT ;  /* 0x403b40000b00780c */ /* 0x000fc60003f04070 */
[----:B------:R-:W0:Y:S02]  /*01d0*/  MUFU.RCP64H R17, R15 ;  /* 0x0000000f00117308 */ /* 0x000e240000001800 */
[----:B0-----:R-:W-:Y:S02]  /*01e0*/  DFMA R12, -R14, R16, 1 ;  /* 0x3ff000000e0c742b */ /* 0x001fe40000000110 */
[----:B------:R-:W-:-:S06]  /*01f0*/  DMUL R14, R10, -R10 ;  /* 0x8000000a0a0e7228 */ /* 0x000fcc0000000000 */
[----:B------:R-:W-:Y:S02]  /*0200*/  DFMA R18, R12, R12, R12 ;  /* 0x0000000c0c12722b */ /* 0x000fe4000000000c */
[----:B------:R-:W-:-:S06]  /*0210*/  DADD R12, R10, -4 ;  /* 0xc01000000a0c7429 */ /* 0x000fcc0000000000 */
[----:B------:R-:W-:-:S08]  /*0220*/  DFMA R18, R16, R18, R16 ;  /* 0x000000121012722b */ /* 0x000fd00000000010 */
[----:B------:R-:W-:-:S08]  /*0230*/  DMUL R12, R12, R18 ;  /* 0x000000120c0c7228 */ /* 0x000fd00000000000 */
[----:B------:R-:W-:-:S08]  /*0240*/  DADD R16, R12, 1 ;  /* 0x3ff000000c107429 */ /* 0x000fd00000000000 */
[----:B------:R-:W-:-:S08]  /*0250*/  DFMA R16, R16, -4, R10 ;  /* 0xc01000001010782b */ /* 0x000fd0000000000a */
[----:B------:R-:W-:-:S08]  /*0260*/  DFMA R16, R10, -R12, R16 ;  /* 0x8000000c0a10722b */ /* 0x000fd00000000010 */
[----:B------:R-:W-:Y:S01]  /*0270*/  DFMA R20, R18, R16, R12 ;  /* 0x000000101214722b */ /* 0x000fe2000000000c */
[----:B------:R-:W-:Y:S02]  /*0280*/  IMAD.MOV.U32 R12, RZ, RZ, -0x2fc2cd8 ;  /* 0xfd03d328ff0c7424 */ /* 0x000fe400078e00ff */
[----:B------:R-:W-:Y:S02]  /*0290*/  IMAD.MOV.U32 R13, RZ, RZ, 0x3e44e1c6 ;  /* 0x3e44e1c6ff0d7424 */ /* 0x000fe400078e00ff */
[----:B------:R-:W-:Y:S02]  /*02a0*/  IMAD.MOV.U32 R18, RZ, RZ, 0x0 ;  /* 0x00000000ff127424 */ /* 0x000fe400078e00ff */
[----:B------:R-:W-:Y:S02]  /*02b0*/  IMAD.MOV.U32 R19, RZ, RZ, 0x3ff00000 ;  /* 0x3ff00000ff137424 */ /* 0x000fe400078e00ff */
[----:B------:R-:W-:Y:S01]  /*02c0*/  DFMA R12, R20, -UR4, -R12 ;  /* 0x80000004140c7c2b */ /* 0x000fe2000800080c */
[----:B------:R-:W-:Y:S01]  /*02d0*/  UMOV UR4, 0x9f7a56b6 ;  /* 0x9f7a56b600047882 */ /* 0x000fe20000000000 */
[----:B------:R-:W-:-:S02]  /*02e0*/  UMOV UR5, 0x3e433014 ;  /* 0x3e43301400057882 */ /* 0x000fc40000000000 */
[----:B------:R-:W-:-:S04]  /*02f0*/  DFMA R18, R10, 2, R18 ;  /* 0x400000000a12782b */ /* 0x000fc80000000012 */
        /* <DEDUP_REMOVED lines=17> */
[----:B------:R-:W-:Y:S01]  /*0410*/  DFMA R12, R14, R22, 6.75539944105574400000e+15 ;  /* 0x433800000e0c742b */ /* 0x000fe20000000016 */
[----:B------:R-:W-:Y:S01]  /*0420*/  UMOV UR5, 0x3ee78e05 ;  /* 0x3ee78e0500057882 */ /* 0x000fe20000000000 */
[----:B------:R-:W0:Y:S01]  /*0430*/  MUFU.RCP64H R23, R19 ;  /* 0x0000001300177308 */ /* 0x000e220000001800 */
[----:B------:R-:W-:-:S03]  /*0440*/  IMAD.MOV.U32 R22, RZ, RZ, RZ ;  /* 0x000000ffff167224 */ /* 0x000fc600078e00ff */
[----:B------:R-:W-:Y:S01]  /*0450*/  DFMA R24, R20, R16, -UR4 ;  /* 0x8000000414187e2b */ /* 0x000fe20008000010 */
[----:B------:R-:W-:Y:S01]  /*0460*/  UMOV UR4, 0xead14a90 ;  /* 0xead14a9000047882 */ /* 0x000fe20000000000 */
[----:B------:R-:W-:Y:S01]  /*0470*/  DADD R16, R12, -6.75539944105574400000e+15 ;  /* 0xc33800000c107429 */ /* 0x000fe20000000000 */
[----:B------:R-:W-:Y:S01]  /*0480*/  UMOV UR5, 0x3ef995b4 ;  /* 0x3ef995b400057882 */ /* 0x000fe20000000000 */
[----:B------:R-:W-:-:S04]  /*0490*/  LEA.HI R0, R12, R12, RZ, 0x1 ;  /* 0x0000000c0c007211 */ /* 0x000fc800078f08ff */
[----:B------:R-:W-:Y:S01]  /*04a0*/  DFMA R24, R20, R24, -UR4 ;  /* 0x8000000414187e2b */ /* 0x000fe20008000018 */
[----:B------:R-:W-:Y:S01]  /*04b0*/  UMOV UR4, 0xcf0a29b2 ;  /* 0xcf0a29b200047882 */ /* 0x000fe20000000000 */
[--C-:B------:R-:W-:Y:S01]  /*04c0*/  DFMA R26, R16, -UR6, R14.reuse ;  /* 0x80000006101a7c2b */ /* 0x100fe2000800000e */
[----:B------:R-:W-:Y:S01]  /*04d0*/  UMOV UR5, 0x3f23be27 ;  /* 0x3f23be2700057882 */ /* 0x000fe20000000000 */
[----:B------:R-:W-:Y:S01]  /*04e0*/  UMOV UR6, 0x3b39803f ;  /* 0x3b39803f00067882 */ /* 0x000fe20000000000 */
[----:B------:R-:W-:Y:S01]  /*04f0*/  UMOV UR7, 0x3c7abc9e ;  /* 0x3c7abc9e00077882 */ /* 0x000fe20000000000 */
[----:B------:R-:W-:Y:S01]  /*0500*/  SHF.R.S32.HI R13, RZ, 0x1, R0 ;  /* 0x00000001ff0d7819 */ /* 0x000fe20000011400 */
[----:B------:R-:W-:Y:S02]  /*0510*/  DFMA R14, -R10, R10, -R14 ;  /* 0x0000000a0a0e722b */ /* 0x000fe4000000090e */
[----:B------:R-:W-:Y:S01]  /*0520*/  DFMA R24, R20, R24, UR4 ;  /* 0x0000000414187e2b */ /* 0x000fe20008000018 */
[----:B------:R-:W-:Y:S01]  /*0530*/  UMOV UR4, 0x3e81672e ;  /* 0x3e81672e00047882 */ /* 0x000fe20000000000 */
[----:B------:R-:W-:Y:S01]  /*0540*/  DFMA R16, R16, -UR6, R26 ;  /* 0x8000000610107c2b */ /* 0x000fe2000800001a */
[----:B------:R-:W-:Y:S01]  /*0550*/  UMOV UR5, 0x3f2a1def ;  /* 0x3f2a1def00057882 */ /* 0x000fe20000000000 */
[----:B0-----:R-:W-:Y:S01]  /*0560*/  DFMA R26, -R18, R22, 1 ;  /* 0x3ff00000121a742b */ /* 0x001fe20000000116 */
[----:B------:R-:W-:-:S03]  /*0570*/  IMAD.IADD R12, R12, 0x1, -R13 ;  /* 0x000000010c0c7824 */ /* 0x000fc600078e0a0d */
[----:B------:R-:W-:Y:S01]  /*0580*/  DFMA R24, R20, R24, -UR4 ;  /* 0x8000000414187e2b */ /* 0x000fe20008000018 */
[----:B------:R-:W-:Y:S01]  /*0590*/  UMOV UR4, 0xe68c1713 ;  /* 0xe68c171300047882 */ /* 0x000fe20000000000 */
[----:B------:R-:W-:Y:S02]  /*05a0*/  UMOV UR5, 0x3f48d4ab ;  /* 0x3f48d4ab00057882 */ /* 0x000fe40000000000 */
[----:B------:R-:W-:-:S04]  /*05b0*/  DFMA R18, R26, R26, R26 ;  /* 0x0000001a1a12722b */ /* 0x000fc8000000001a */
[----:B------:R-:W-:Y:S01]  /*05c0*/  DFMA R24, R20, R24, -UR4 ;  /* 0x8000000414187e2b */ /* 0x000fe20008000018 */
[----:B------:R-:W-:Y:S01]  /*05d0*/  UMOV UR4, 0x210dd6b4 ;  /* 0x210dd6b400047882 */ /* 0x000fe20000000000 */
[----:B------:R-:W-:Y:S02]  /*05e0*/  UMOV UR5, 0x3f749c67 ;  /* 0x3f749c6700057882 */ /* 0x000fe40000000000 */
[----:B------:R-:W-:Y:S01]  /*05f0*/  DFMA R18, R22, R18, R22 ;  /* 0x000000121612722b */ /* 0x000fe20000000016 */
[----:B------:R-:W-:Y:S02]  /*0600*/  IMAD.MOV.U32 R22, RZ, RZ, -0x35dec16 ;  /* 0xfca213eaff167424 */ /* 0x000fe400078e00ff */
[----:B------:R-:W-:Y:S01]  /*0610*/  IMAD.MOV.U32 R23, RZ, RZ, 0x3e928af3 ;  /* 0x3e928af3ff177424 */ /* 0x000fe200078e00ff */
[----:B------:R-:W-:Y:S01]  /*0620*/  DFMA R24, R20, R24, UR4 ;  /* 0x0000000414187e2b */ /* 0x000fe20008000018 */
[----:B------:R-:W-:Y:S01]  /*0630*/  UMOV UR4, 0x69ce2bdf ;  /* 0x69ce2bdf00047882 */ /* 0x000fe20000000000 */
[----:B------:R-:W-:-:S03]  /*0640*/  UMOV UR5, 0x3e5ade15 ;  /* 0x3e5ade1500057882 */ /* 0x000fc60000000000 */
[----:B------:R-:W-:Y:S01]  /*0650*/  DFMA R22, R16, UR4, R22 ;  /* 0x0000000410167c2b */ /* 0x000fe20008000016 */
[----:B------:R-:W-:Y:S01]  /*0660*/  UMOV UR4, 0x8568e357 ;  /* 0x8568e35700047882 */ /* 0x000fe20000000000 */
[----:B------:R-:W-:Y:S02]  /*0670*/  UMOV UR5, 0x3f909623 ;  /* 0x3f90962300057882 */ /* 0x000fe40000000000 */
[----:B------:R-:W-:Y:S01]  /*0680*/  DFMA R24, R20, R24, -UR4 ;  /* 0x8000000414187e2b */ /* 0x000fe20008000018 */
[----:B------:R-:W-:Y:S01]  /*0690*/  UMOV UR4, 0x62401315 ;  /* 0x6240131500047882 */ /* 0x000fe20000000000 */
[----:B------:R-:W-:Y:S02]  /*06a0*/  UMOV UR5, 0x3ec71dee ;  /* 0x3ec71dee00057882 */ /* 0x000fe40000000000 */
[----:B------:R-:W-:Y:S01]  /*06b0*/  DFMA R22, R16, R22, UR4 ;  /* 0x0000000410167e2b */ /* 0x000fe20008000016 */
[----:B------:R-:W-:Y:S01]  /*06c0*/  UMOV UR4, 0xdf8c2dc9 ;  /* 0xdf8c2dc900047882 */ /* 0x000fe20000000000 */
[----:B------:R-:W-:-:S02]  /*06d0*/  UMOV UR5, 0x3fa3079e ;  /* 0x3fa3079e00057882 */ /* 0x000fc40000000000 */
[----:B------:R-:W-:Y:S01]  /*06e0*/  DFMA R24, R20, R24, UR4 ;  /* 0x0000000414187e2b */ /* 0x000fe20008000018 */
[----:B------:R-:W-:Y:S01]  /*06f0*/  UMOV UR4, 0x7c89eb71 ;  /* 0x7c89eb7100047882 */ /* 0x000fe20000000000 */
[----:B------:R-:W-:Y:S02]  /*0700*/  UMOV UR5, 0x3efa0199 ;  /* 0x3efa019900057882 */ /* 0x000fe40000000000 */
[----:B------:R-:W-:Y:S01]  /*0710*/  DFMA R22, R16, R22, UR4 ;  /* 0x0000000410167e2b */ /* 0x000fe20008000016 */
[----:B------:R-:W-:Y:S01]  /*0720*/  UMOV UR4, 0xdff601fc ;  /* 0xdff601fc00047882 */ /* 0x000fe20000000000 */
[----:B------:R-:W-:Y:S02]  /*0730*/  UMOV UR5, 0x3fb0fb06 ;  /* 0x3fb0fb0600057882 */ /* 0x000fe40000000000 */
[----:B------:R-:W-:Y:S01]  /*0740*/  DFMA R24, R20, R24, -UR4 ;  /* 0x8000000414187e2b */ /* 0x000fe20008000018 */
        /* <DEDUP_REMOVED lines=8> */
[----:B------:R-:W-:Y:S01]  /*07d0*/  DFMA R22, R16, R22, UR4 ;  /* 0x0000000410167e2b */ /* 0x000fe20008000016 */
[----:B------:R-:W-:Y:S01]  /*07e0*/  UMOV UR4, 0x3c3db8c6 ;  /* 0x3c3db8c600047882 */ /* 0x000fe20000000000 */
[----:B------:R-:W-:-:S02]  /*07f0*/  UMOV UR5, 0x3fb9ddb2 ;  /* 0x3fb9ddb200057882 */ /* 0x000fc40000000000 */
[----:B------:R-:W-:Y:S01]  /*0800*/  DFMA R24, R20, R24, -UR4 ;  /* 0x8000000414187e2b */ /* 0x000fe20008000018 */
        /* <DEDUP_REMOVED lines=23> */
[----:B------:R-:W-:-:S04]  /*0980*/  DFMA R22, R20, R22, UR4 ;  /* 0x0000000414167e2b */ /* 0x000fc80008000016 */
[----:B------:R-:W-:-:S04]  /*0990*/  DFMA R26, R16, R26, 1 ;  /* 0x3ff00000101a742b */ /* 0x000fc8000000001a */
[----:B------:R-:W-:-:S04]  /*09a0*/  DMUL R20, R22, R18 ;  /* 0x0000001216147228 */ /* 0x000fc80000000000 */
[----:B------:R-:W-:-:S04]  /*09b0*/  DFMA R16, R16, R26, 1 ;  /* 0x3ff000001010742b */ /* 0x000fc8000000001a */
[----:B------:R-:W-:-:S06]  /*09c0*/  DMUL R24, R20, -2 ;  /* 0xc000000014187828 */ /* 0x000fcc0000000000 */
[----:B------:R-:W-:Y:S01]  /*09d0*/  IMAD R17, R13, 0x100000, R17 ;  /* 0x001000000d117824 */ /* 0x000fe200078e0211 */
[----:B------:R-:W-:Y:S01]  /*09e0*/  LEA R13, R12, 0x3ff00000, 0x14 ;  /* 0x3ff000000c0d7811 */ /* 0x000fe200078ea0ff */
[----:B------:R-:W-:Y:S01]  /*09f0*/  DFMA R24, R10, R24, R22 ;  /* 0x000000180a18722b */ /* 0x000fe20000000016 */
[----:B------:R-:W-:-:S06]  /*0a00*/  IMAD.MOV.U32 R12, RZ, RZ, RZ ;  /* 0x000000ffff0c7224 */ /* 0x000fcc00078e00ff */
[----:B------:R-:W-:Y:S02]  /*0a10*/  DMUL R12, R16, R12 ;  /* 0x0000000c100c7228 */ /* 0x000fe40000000000 */
[----:B------:R-:W-:-:S06]  /*0a20*/  DADD R24, -R20, R24 ;  /* 0x0000000014187229 */ /* 0x000fcc0000000118 */
[----:B------:R-:W-:Y:S02]  /*0a30*/  DFMA R14, R12, R14, R12 ;  /* 0x0000000e0c0e722b */ /* 0x000fe4000000000c */
[----:B------:R-:W-:-:S08]  /*0a40*/  DFMA R24, R18, R24, R20 ;  /* 0x000000181218722b */ /* 0x000fd00000000014 */
[----:B------:R-:W-:-:S10]  /*0a50*/  DMUL R14, R24, R14 ;  /* 0x0000000e180e7228 */ /* 0x000fd40000000000 */
[----:B------:R-:W-:Y:S02]  /*0a60*/  FSEL R12, R14, RZ, !P0 ;  /* 0x000000ff0e0c7208 */ /* 0x000fe40004000000 */
[----:B------:R-:W-:Y:S02]  /*0a70*/  FSEL R13, R15, RZ, !P0 ;  /* 0x000000ff0f0d7208 */ /* 0x000fe40004000000 */
[----:B------:R-:W-:-:S04]  /*0a80*/  ISETP.GE.AND P0, PT, R9, RZ, PT ;  /* 0x000000ff0900720c */ /* 0x000fc80003f06270 */
[----:B------:R-:W-:-:S10]  /*0a90*/  DADD R10, -R12, 2 ;  /* 0x400000000c0a7429 */ /* 0x000fd40000000100 */
[----:B------:R-:W-:Y:S02]  /*0aa0*/  FSEL R10, R10, R12, !P0 ;  /* 0x0000000c0a0a7208 */ /* 0x000fe40004000000 */
[----:B------:R-:W-:Y:S01]  /*0ab0*/  FSEL R11, R11, R13, !P0 ;  /* 0x0000000d0b0b7208 */ /* 0x000fe20004000000 */
[----:B------:R-:W-:Y:S06]  /*0ac0*/  BRA `(.L_x_46) ;  /* 0x0000000000247947 */ /* 0x000fec0003800000 */
.L_x_45:
[----:B------:R-:W-:Y:S01]  /*0ad0*/  DADD R12, R8, R8 ;  /* 0x00000000080c7229 */ /* 0x000fe20000000008 */
[----:B------:R-:W-:Y:S02]  /*0ae0*/  ISETP.GE.AND P1, PT, R9, RZ, PT ;  /* 0x000000ff0900720c */ /* 0x000fe40003f26270 */
[----:B------:R-:W-:Y:S02]  /*0af0*/  ISETP.NE.AND P0, PT, R8, RZ, PT ;  /* 0x000000ff0800720c */ /* 0x000fe40003f05270 */
[----:B------:R-:W-:Y:S02]  /*0b00*/  FSEL R15, RZ, 2, P1 ;  /* 0x40000000ff0f7808 */ /* 0x000fe40000800000 */
[----:B------:R-:W-:-:S03]  /*0b10*/  ISETP.NE.AND P1, PT, R11, 0x7ff00000, PT ;  /* 0x7ff000000b00780c */ /* 0x000fc60003f25270 */
[----:B------:R-:W-:Y:S02]  /*0b20*/  FSEL R11, R12, RZ, P0 ;  /* 0x000000ff0c0b7208 */ /* 0x000fe40000000000 */
[-C--:B------:R-:W-:Y:S02]  /*0b30*/  FSEL R15, R15, R13.reuse, !P0 ;  /* 0x0000000d0f0f7208 */ /* 0x080fe40004000000 */
[----:B------:R-:W-:Y:S02]  /*0b40*/  FSEL R10, R11, R12, !P1 ;  /* 0x0000000c0b0a7208 */ /* 0x000fe40004800000 */
[----:B------:R-:W-:-:S07]  /*0b50*/  FSEL R11, R15, R13, !P1 ;  /* 0x0000000d0f0b7208 */ /* 0x000fce0004800000 */
.L_x_46:
[----:B------:R-:W-:Y:S01]  /*0b60*/  ISETP.GE.U32.AND P0, PT, R3, -0x400fffff, PT ;  /* 0xbff000010300780c */ /* 0x000fe20003f06070 */
[----:B------:R-:W0:Y:S01]  /*0b70*/  LDCU.64 UR4, c[0x0][0x358] ;  /* 0x00006b00ff0477ac */ /* 0x000e220008000a00 */
[----:B------:R-:W0:Y:S11]  /*0b80*/  LDC.64 R2, c[0x0][0x380] ;  /* 0x0000e000ff027b82 */ /* 0x000e360000000a00 */
[----:B------:R-:W-:-:S02]  /*0b90*/  @P0 DADD R4, R4, -R8 ;  /* 0x0000000004040229 */ /* 0x000fc40000000808 */
[----:B------:R-:W-:-:S06]  /*0ba0*/  @P0 DMUL R8, R8, -2 ;  /* 0xc000000008080828 */ /* 0x000fcc0000000000 */
[----:B------:R-:W-:Y:S02]  /*0bb0*/  @P0 DADD R4, R6, R4 ;  /* 0x0000000006040229 */ /* 0x000fe40000000004 */
[----:B------:R-:W-:-:S08]  /*0bc0*/  @P0 DMUL R8, R10, R8 ;  /* 0x000000080a080228 */ /* 0x000fd00000000000 */
[----:B------:R-:W-:-:S08]  /*0bd0*/  @P0 DFMA R10, R4, R8, R10 ;  /* 0x00000008040a022b */ /* 0x000fd0000000000a */
[----:B------:R-:W-:-:S07]  /*0be0*/  DMUL R10, R10, 0.5 ;  /* 0x3fe000000a0a7828 */ /* 0x000fce0000000000 */
[----:B0-----:R-:W-:Y:S01]  /*0bf0*/  STG.E.64 desc[UR4][R2.64], R10 ;  /* 0x0000000a02007986 */ /* 0x001fe2000c101b04 */
[----:B------:R-:W-:Y:S05]  /*0c00*/  EXIT ;  /* 0x000000000000794d */ /* 0x000fea0003800000 */
.L_x_47:
        /* <DEDUP_REMOVED lines=15> */
.L_x_83:


//--------------------- .text._Z7_erfinvPdd       --------------------------
	.section	.text._Z7_erfinvPdd,"ax",@progbits
	.align	128
        .global         _Z7_erfinvPdd
        .type           _Z7_erfinvPdd,@function
        .size           _Z7_erfinvPdd,(.L_x_76 - _Z7_erfinvPdd)
        .other          _Z7_erfinvPdd,@"STO_CUDA_ENTRY STV_DEFAULT"
_Z7_erfinvPdd:
.text._Z7_erfinvPdd:
[----:B------:R-:W-:Y:S08]  /*0000*/  LDC R1, c[0x0][0x37c] ;  /* 0x0000df00ff017b82 */ /* 0x000ff00000000800 */
[----:B------:R-:W0:Y:S01]  /*0010*/  LDC R0, c[0x0][0x38c] ;  /* 0x0000e300ff007b82 */ /* 0x000e220000000800 */
[----:B------:R-:W1:Y:S01]  /*0020*/  LDCU.64 UR4, c[0x0][0x358] ;  /* 0x00006b00ff0477ac */ /* 0x000e620008000a00 */
[----:B0-----:R-:W-:-:S13]  /*0030*/  FSETP.GEU.AND P0, PT, |R0|, 1.875, PT ;  /* 0x3ff000000000780b */ /* 0x001fda0003f0e200 */
[----:B-1----:R-:W-:Y:S05]  /*0040*/  @P0 BRA `(.L_x_48) ;  /* 0x0000001000180947 */ /* 0x002fea0003800000 */
[----:B------:R-:W0:Y:S01]  /*0050*/  LDC.64 R2, c[0x0][0x388] ;  /* 0x0000e200ff027b82 */ /* 0x000e220000000a00 */
[----:B------:R-:W-:Y:S01]  /*0060*/  IMAD.MOV.U32 R8, RZ, RZ, RZ ;  /* 0x000000ffff087224 */ /* 0x000fe200078e00ff */
[----:B------:R-:W-:Y:S01]  /*0070*/  UMOV UR6, 0x18c775c9 ;  /* 0x18c775c900067882 */ /* 0x000fe20000000000 */
[----:B------:R-:W-:Y:S01]  /*0080*/  UMOV UR7, 0x3fb5c5c2 ;  /* 0x3fb5c5c200077882 */ /* 0x000fe20000000000 */
[----:B0-----:R-:W-:-:S10]  /*0090*/  DFMA R2, R2, -R2, 1 ;  /* 0x3ff000000202742b */ /* 0x001fd40000000802 */
        /* <DEDUP_REMOVED lines=11> */
[----:B------:R-:W-:Y:S01]  /*0150*/  IMAD.MOV.U32 R6, RZ, RZ, -0x6323a277 ;  /* 0x9cdc5d89ff067424 */ /* 0x000fe200078e00ff */
[----:B------:R-:W-:-:S06]  /*0160*/  MOV R7, 0x3fa55cf5 ;  /* 0x3fa55cf500077802 */ /* 0x000fcc0000000f00 */
        /* <DEDUP_REMOVED lines=38> */
[----:B------:R-:W-:-:S08]  /*03d0*/  DFMA R6, R4, R6, R4 ;  /* 0x000000060406722b */ /* 0x000fd00000000004 */
[----:B------:R-:W-:-:S08]  /*03e0*/  DADD R6, R6, R6 ;  /* 0x0000000006067229 */ /* 0x000fd00000000006 */
[----:B------:R-:W-:-:S10]  /*03f0*/  DFMA R6, R2, UR6, R6 ;  /* 0x0000000602067c2b */ /* 0x000fd40008000006 */
[----:B------:R-:W-:-:S13]  /*0400*/  ISETP.GT.U32.AND P0, PT, R7, -0x3fe70001, PT ;  /* 0xc018ffff0700780c */ /* 0x000fda0003f04070 */
[----:B------:R-:W-:Y:S05]  /*0410*/  @P0 BRA `(.L_x_49) ;  /* 0x0000000400180947 */ /* 0x000fea0003800000 */
[----:B------:R-:W-:Y:S01]  /*0420*/  DADD R2, -R6, -3.125 ;  /* 0xc009000006027429 */ /* 0x000fe20000000100 */
[----:B------:R-:W-:Y:S01]  /*0430*/  IMAD.MOV.U32 R4, RZ, RZ, 0x3324d327 ;  /* 0x3324d327ff047424 */ /* 0x000fe200078e00ff */
[----:B------:R-:W-:Y:S01]  /*0440*/  MOV R5, 0x3c08ddf9 ;  /* 0x3c08ddf900057802 */ /* 0x000fe20000000f00 */
[----:B------:R-:W-:Y:S01]  /*0450*/  UMOV UR6, 0xe746e627 ;  /* 0xe746e62700067882 */ /* 0x000fe20000000000 */
[----:B------:R-:W-:-:S04]  /*0460*/  UMOV UR7, 0x3bb135d2 ;  /* 0x3bb135d200077882 */ /* 0x000fc80000000000 */
        /* <DEDUP_REMOVED lines=64> */
[----:B------:R-:W-:Y:S10]  /*0870*/  BRA `(.L_x_50) ;  /* 0x0000000800287947 */ /* 0x000ff40003800000 */
.L_x_49:
[----:B------:R-:W-:Y:S01]  /*0880*/  DADD R2, -RZ, -R6 ;  /* 0x00000000ff027229 */ /* 0x000fe20000000906 */
[----:B------:R-:W-:Y:S02]  /*0890*/  IMAD.MOV.U32 R10, RZ, RZ, 0x0 ;  /* 0x00000000ff0a7424 */ /* 0x000fe400078e00ff */
[----:B------:R-:W-:-:S03]  /*08a0*/  IMAD.MOV.U32 R11, RZ, RZ, 0x3fd80000 ;  /* 0x3fd80000ff0b7424 */ /* 0x000fc600078e00ff */
[----:B------:R-:W0:Y:S04]  /*08b0*/  MUFU.RSQ64H R5, R3 ;  /* 0x0000000300057308 */ /* 0x000e280000001c00 */
[----:B------:R-:W-:-:S05]  /*08c0*/  VIADD R4, R3, 0xfcb00000 ;  /* 0xfcb0000003047836 */ /* 0x000fca0000000000 */
[----:B------:R-:W-:Y:S01]  /*08d0*/  ISETP.GE.U32.AND P0, PT, R4, 0x7ca00000, PT ;  /* 0x7ca000000400780c */ /* 0x000fe20003f06070 */
[----:B0-----:R-:W-:-:S08]  /*08e0*/  DMUL R8, R4, R4 ;  /* 0x0000000404087228 */ /* 0x001fd00000000000 */
[----:B------:R-:W-:-:S08]  /*08f0*/  DFMA R8, -R6, -R8, 1 ;  /* 0x3ff000000608742b */ /* 0x000fd00000000908 */
[----:B------:R-:W-:Y:S02]  /*0900*/  DFMA R10, R8, R10, 0.5 ;  /* 0x3fe00000080a742b */ /* 0x000fe4000000000a */
[----:B------:R-:W-:-:S08]  /*0910*/  DMUL R8, R4, R8 ;  /* 0x0000000804087228 */ /* 0x000fd00000000000 */
[----:B------:R-:W-:-:S08]  /*0920*/  DFMA R8, R10, R8, R4 ;  /* 0x000000080a08722b */ /* 0x000fd00000000004 */
[----:B------:R-:W-:Y:S02]  /*0930*/  DMUL R10, R6, -R8 ;  /* 0x80000008060a7228 */ /* 0x000fe40000000000 */
[----:B------:R-:W-:Y:S01]  /*0940*/  IADD3 R15, PT, PT, R9, -0x100000, RZ ;  /* 0xfff00000090f7810 */ /* 0x000fe20007ffe0ff */
[----:B------:R-:W-:-:S05]  /*0950*/  IMAD.MOV.U32 R14, RZ, RZ, R8 ;  /* 0x000000ffff0e7224 */ /* 0x000fca00078e0008 */
[----:B------:R-:W-:-:S08]  /*0960*/  DFMA R6, R10, -R10, -R6 ;  /* 0x8000000a0a06722b */ /* 0x000fd00000000806 */
[----:B------:R-:W-:Y:S01]  /*0970*/  DFMA R12, R6, R14, R10 ;  /* 0x0000000e060c722b */ /* 0x000fe2000000000a */
[----:B------:R-:W-:Y:S10]  /*0980*/  @!P0 BRA `(.L_x_51) ;  /* 0x0000000000088947 */ /* 0x000ff40003800000 */
[----:B------:R-:W-:-:S07]  /*0990*/  MOV R0, 0x9b0 ;  /* 0x000009b000007802 */ /* 0x000fce0000000f00 */
[----:B------:R-:W-:Y:S05]  /*09a0*/  CALL.REL.NOINC `($__internal_3_$__cuda_sm20_dsqrt_rn_f64_mediumpath_v1) ;  /* 0x0000000400f07944 */ /* 0x000fea0003c00000 */
.L_x_51:
[----:B------:R-:W-:-:S13]  /*09b0*/  ISETP.GT.AND P0, PT, R13, 0x400fffff, PT ;  /* 0x400fffff0d00780c */ /* 0x000fda0003f04270 */
[----:B------:R-:W-:Y:S05]  /*09c0*/  @P0 BRA `(.L_x_52) ;  /* 0x0000000000e80947 */ /* 0x000fea0003800000 */
[----:B------:R-:W-:Y:S01]  /*09d0*/  DADD R2, R12, -3.25 ;  /* 0xc00a00000c027429 */ /* 0x000fe20000000000 */
[----:B------:R-:W-:Y:S01]  /*09e0*/  IMAD.MOV.U32 R4, RZ, RZ, 0x52878635 ;  /* 0x52878635ff047424 */ /* 0x000fe200078e00ff */
[----:B------:R-:W-:Y:S01]  /*09f0*/  UMOV UR6, 0x87dbd932 ;  /* 0x87dbd93200067882 */ /* 0x000fe20000000000 */
[----:B------:R-:W-:Y:S01]  /*0a00*/  IMAD.MOV.U32 R5, RZ, RZ, 0x3e785cbe ;  /* 0x3e785cbeff057424 */ /* 0x000fe200078e00ff */
[----:B------:R-:W-:-:S05]  /*0a10*/  UMOV UR7, 0x3e23040f ;  /* 0x3e23040f00077882 */ /* 0x000fca0000000000 */
[----:B------:R-:W-:Y:S01]  /*0a20*/  DFMA R4, R2, UR6, R4 ;  /* 0x0000000602047c2b */ /* 0x000fe20008000004 */
        /* <DEDUP_REMOVED lines=51> */
[----:B------:R-:W-:Y:S10]  /*0d60*/  BRA `(.L_x_50) ;  /* 0x0000000000ec7947 */ /* 0x000ff40003800000 */
.L_x_52:
[----:B------:R-:W-:Y:S01]  /*0d70*/  DADD R2, R12, -5 ;  /* 0xc01400000c027429 */ /* 0x000fe20000000000 */
[----:B------:R-:W-:Y:S01]  /*0d80*/  MOV R4, 0xc0e38727 ;  /* 0xc0e3872700047802 */ /* 0x000fe20000000f00 */
[----:B------:R-:W-:Y:S01]  /*0d90*/  IMAD.MOV.U32 R5, RZ, RZ, 0x3df18fee ;  /* 0x3df18feeff057424 */ /* 0x000fe200078e00ff */
        /* <DEDUP_REMOVED lines=49> */
.L_x_48:
[----:B------:R-:W0:Y:S08]  /*10b0*/  LDC.64 R4, c[0x0][0x388] ;  /* 0x0000e200ff047b82 */ /* 0x000e300000000a00 */
[----:B------:R-:W1:Y:S01]  /*10c0*/  LDC.64 R2, c[0x0][0x388] ;  /* 0x0000e200ff027b82 */ /* 0x000e620000000a00 */
[----:B0-----:R-:W-:-:S14]  /*10d0*/  DSETP.NAN.AND P0, PT, R4, R4, PT ;  /* 0x000000040400722a */ /* 0x001fdc0003f08000 */
[----:B------:R-:W-:Y:S01]  /*10e0*/  @!P0 DSETP.NEU.AND P1, PT, |R4|, 1, PT ;  /* 0x3ff000000400842a */ /* 0x000fe20003f2d200 */
[----:B------:R-:W-:Y:S01]  /*10f0*/  @!P0 IMAD.MOV.U32 R0, RZ, RZ, 0x7ff00000 ;  /* 0x7ff00000ff008424 */ /* 0x000fe200078e00ff */
[----:B-1----:R-:W-:-:S04]  /*1100*/  @!P0 MOV R2, RZ ;  /* 0x000000ff00028202 */ /* 0x002fc80000000f00 */
[----:B------:R-:W-:-:S08]  /*1110*/  @!P0 FSEL R3, R0, -QNAN , !P1 ;  /* 0xfff8000000038808 */ /* 0x000fd00004800000 */
.L_x_50:
[----:B------:R-:W0:Y:S01]  /*1120*/  LDCU.64 UR6, c[0x0][0x388] ;  /* 0x00007100ff0677ac */ /* 0x000e220008000a00 */
[----:B------:R-:W1:Y:S01]  /*1130*/  LDC.64 R4, c[0x0][0x380] ;  /* 0x0000e000ff047b82 */ /* 0x000e620000000a00 */
[----:B0-----:R-:W-:-:S07]  /*1140*/  DMUL R2, R2, UR6 ;  /* 0x0000000602027c28 */ /* 0x001fce0008000000 */
[----:B-1----:R-:W-:Y:S01]  /*1150*/  STG.E.64 desc[UR4][R4.64], R2 ;  /* 0x0000000204007986 */ /* 0x002fe2000c101b04 */
[----:B------:R-:W-:Y:S05]  /*1160*/  EXIT ;  /* 0x000000000000794d */ /* 0x000fea0003800000 */
        .weak           $__internal_3_$__cuda_sm20_dsqrt_rn_f64_mediumpath_v1
        .type           $__internal_3_$__cuda_sm20_dsqrt_rn_f64_mediumpath_v1,@function
        .size           $__internal_3_$__cuda_sm20_dsqrt_rn_f64_mediumpath_v1,(.L_x_76 - $__internal_3_$__cuda_sm20_dsqrt_rn_f64_mediumpath_v1)
$__internal_3_$__cuda_sm20_dsqrt_rn_f64_mediumpath_v1:
[----:B------:R-:W-:Y:S01]  /*1170*/  ISETP.GE.U32.AND P0, PT, R4, -0x3400000, PT ;  /* 0xfcc000000400780c */ /* 0x000fe20003f06070 */
[----:B------:R-:W-:-:S12]  /*1180*/  IMAD.MOV.U32 R9, RZ, RZ, R15 ;  /* 0x000000ffff097224 */ /* 0x000fd800078e000f */
[----:B------:R-:W-:Y:S05]  /*1190*/  @!P0 BRA `(.L_x_53) ;  /* 0x0000000000208947 */ /* 0x000fea0003800000 */
[----:B------:R-:W-:-:S10]  /*11a0*/  DFMA.RM R6, R6, R8, R10 ;  /* 0x000000080606722b */ /* 0x000fd4000000400a */
[----:B------:R-:W-:-:S05]  /*11b0*/  IADD3 R4, P0, PT, R6, 0x1, RZ ;  /* 0x0000000106047810 */ /* 0x000fca0007f1e0ff */
[----:B------:R-:W-:-:S06]  /*11c0*/  IMAD.X R5, RZ, RZ, R7, P0 ;  /* 0x000000ffff057224 */ /* 0x000fcc00000e0607 */
[----:B------:R-:W-:-:S08]  /*11d0*/  DFMA.RP R2, -R6, R4, R2 ;  /* 0x000000040602722b */ /* 0x000fd00000008102 */
[----:B------:R-:W-:-:S06]  /*11e0*/  DSETP.GT.AND P0, PT, R2, RZ, PT ;  /* 0x000000ff0200722a */ /* 0x000fcc0003f04000 */
[----:B------:R-:W-:Y:S02]  /*11f0*/  FSEL R4, R4, R6, P0 ;  /* 0x0000000604047208 */ /* 0x000fe40000000000 */
[----:B------:R-:W-:Y:S01]  /*1200*/  FSEL R5, R5, R7, P0 ;  /* 0x0000000705057208 */ /* 0x000fe20000000000 */
[----:B------:R-:W-:Y:S06]  /*1210*/  BRA `(.L_x_54) ;  /* 0x0000000000647947 */ /* 0x000fec0003800000 */
.L_x_53:
[----:B------:R-:W-:-:S14]  /*1220*/  DSETP.NE.AND P0, PT, R2, RZ, PT ;  /* 0x000000ff0200722a */ /* 0x000fdc0003f05000 */
[----:B------:R-:W-:Y:S05]  /*1230*/  @!P0 BRA `(.L_x_55) ;  /* 0x0000000000588947 */ /* 0x000fea0003800000 */
[----:B------:R-:W-:-:S13]  /*1240*/  ISETP.GE.AND P0, PT, R3, RZ, PT ;  /* 0x000000ff0300720c */ /* 0x000fda0003f06270 */
[----:B------:R-:W-:Y:S01]  /*1250*/  @!P0 MOV R4, 0x0 ;  /* 0x0000000000048802 */ /* 0x000fe20000000f00 */
[----:B------:R-:W-:Y:S01]  /*1260*/  @!P0 IMAD.MOV.U32 R5, RZ, RZ, -0x80000 ;  /* 0xfff80000ff058424 */ /* 0x000fe200078e00ff */
[----:B------:R-:W-:Y:S06]  /*1270*/  @!P0 BRA `(.L_x_54) ;  /* 0x00000000004c8947 */ /* 0x000fec0003800000 */
[----:B------:R-:W-:-:S13]  /*1280*/  ISETP.GT.AND P0, PT, R3, 0x7fefffff, PT ;  /* 0x7fefffff0300780c */ /* 0x000fda0003f04270 */
[----:B------:R-:W-:Y:S05]  /*1290*/  @P0 BRA `(.L_x_55) ;  /* 0x0000000000400947 */ /* 0x000fea0003800000 */
[----:B------:R-:W-:Y:S01]  /*12a0*/  DMUL R2, R2, 8.11296384146066816958e+31 ;  /* 0x4690000002027828 */ /* 0x000fe20000000000 */
[----:B------:R-:W-:Y:S01]  /*12b0*/  IMAD.MOV.U32 R4, RZ, RZ, RZ ;  /* 0x000000ffff047224 */ /* 0x000fe200078e00ff */
[----:B------:R-:W-:Y:S01]  /*12c0*/  MOV R8, 0x0 ;  /* 0x0000000000087802 */ /* 0x000fe20000000f00 */
[----:B------:R-:W-:-:S03]  /*12d0*/  IMAD.MOV.U32 R9, RZ, RZ, 0x3fd80000 ;  /* 0x3fd80000ff097424 */ /* 0x000fc600078e00ff */
[----:B------:R-:W0:Y:S02]  /*12e0*/  MUFU.RSQ64H R5, R3 ;  /* 0x0000000300057308 */ /* 0x000e240000001c00 */
[----:B0-----:R-:W-:-:S08]  /*12f0*/  DMUL R6, R4, R4 ;  /* 0x0000000404067228 */ /* 0x001fd00000000000 */
[----:B------:R-:W-:-:S08]  /*1300*/  DFMA R6, R2, -R6, 1 ;  /* 0x3ff000000206742b */ /* 0x000fd00000000806 */
[----:B------:R-:W-:Y:S02]  /*1310*/  DFMA R8, R6, R8, 0.5 ;  /* 0x3fe000000608742b */ /* 0x000fe40000000008 */
[----:B------:R-:W-:-:S08]  /*1320*/  DMUL R6, R4, R6 ;  /* 0x0000000604067228 */ /* 0x000fd00000000000 */
[----:B------:R-:W-:-:S08]  /*1330*/  DFMA R6, R8, R6, R4 ;  /* 0x000000060806722b */ /* 0x000fd00000000004 */
[----:B------:R-:W-:Y:S02]  /*1340*/  DMUL R4, R2, R6 ;  /* 0x0000000602047228 */ /* 0x000fe40000000000 */
[----:B------:R-:W-:-:S06]  /*1350*/  VIADD R7, R7, 0xfff00000 ;  /* 0xfff0000007077836 */ /* 0x000fcc0000000000 */
[----:B------:R-:W-:-:S08]  /*1360*/  DFMA R8, R4, -R4, R2 ;  /* 0x800000040408722b */ /* 0x000fd00000000002 */
[----:B------:R-:W-:-:S10]  /*1370*/  DFMA R4, R6, R8, R4 ;  /* 0x000000080604722b */ /* 0x000fd40000000004 */
[----:B------:R-:W-:Y:S01]  /*1380*/  IADD3 R5, PT, PT, R5, -0x3500000, RZ ;  /* 0xfcb0000005057810 */ /* 0x000fe20007ffe0ff */
[----:B------:R-:W-:Y:S06]  /*1390*/  BRA `(.L_x_54) ;  /* 0x0000000000047947 */ /* 0x000fec0003800000 */
.L_x_55:
[----:B------:R-:W-:-:S11]  /*13a0*/  DADD R4, R2, R2 ;  /* 0x0000000002047229 */ /* 0x000fd60000000002 */
.L_x_54:
[----:B------:R-:W-:Y:S01]  /*13b0*/  MOV R2, R0 ;  /* 0x0000000000027202 */ /* 0x000fe20000000f00 */
[----:B------:R-:W-:Y:S02]  /*13c0*/  IMAD.MOV.U32 R3, RZ, RZ, 0x0 ;  /* 0x00000000ff037424 */ /* 0x000fe400078e00ff */
[----:B------:R-:W-:Y:S02]  /*13d0*/  IMAD.MOV.U32 R12, RZ, RZ, R4 ;  /* 0x000000ffff0c7224 */ /* 0x000fe400078e0004 */
[----:B------:R-:W-:Y:S01]  /*13e0*/  IMAD.MOV.U32 R13, RZ, RZ, R5 ;  /* 0x000000ffff0d7224 */ /* 0x000fe200078e0005 */
[----:B------:R-:W-:Y:S06]  /*13f0*/  RET.REL.NODEC R2 `(_Z7_erfinvPdd) ;  /* 0xffffffec02007950 */ /* 0x000fec0003c3ffff */
.L_x_56:
        /* <DEDUP_REMOVED lines=16> */
.L_x_76:


//--------------------- .text._Z8_erfcinvPdd      --------------------------
	.section	.text._Z8_erfcinvPdd,"ax",@progbits
	.align	128
        .global         _Z8_erfcinvPdd
        .type           _Z8_erfcinvPdd,@function
        .size           _Z8_erfcinvPdd,(.L_x_78 - _Z8_erfcinvPdd)
        .other          _Z8_erfcinvPdd,@"STO_CUDA_ENTRY STV_DEFAULT"
_Z8_erfcinvPdd:
.text._Z8_erfcinvPdd:
[----:B------:R-:W-:Y:S08]  /*0000*/  LDC R1, c[0x0][0x37c] ;  /* 0x0000df00ff017b82 */ /* 0x000ff00000000800 */
[----:B------:R-:W0:Y:S01]  /*0010*/  LDC.64 R2, c[0x0][0x388] ;  /* 0x0000e200ff027b82 */ /* 0x000e220000000a00 */
[----:B------:R-:W-:Y:S01]  /*0020*/  UMOV UR4, 0x65aa4e0e ;  /* 0x65aa4e0e00047882 */ /* 0x000fe20000000000 */
[----:B------:R-:W-:Y:S01]  /*0030*/  UMOV UR5, 0x3ffffc0b ;  /* 0x3ffffc0b00057882 */ /* 0x000fe20000000000 */
[----:B------:R-:W-:Y:S01]  /*0040*/  UMOV UR6, 0xad8f904d ;  /* 0xad8f904d00067882 */ /* 0x000fe20000000000 */
[----:B------:R-:W-:Y:S01]  /*0050*/  UMOV UR7, 0x3f4fa4d2 ;  /* 0x3f4fa4d200077882 */ /* 0x000fe20000000000 */
[C---:B0-----:R-:W-:Y:S01]  /*0060*/  DSETP.GTU.AND P0, PT, R2.reuse, UR4, PT ;  /* 0x0000000402007e2a */ /* 0x041fe2000bf0c000 */
        /* <DEDUP_REMOVED lines=131> */
[----:B------:R-:W-:Y:S01]  /*08a0*/  DFMA R2, R6, -R2, R6 ;  /* 0x800000020602722b */ /* 0x000fe20000000006 */
[----:B------:R-:W-:Y:S10]  /*08b0*/  BRA `(.L_x_58) ;  /* 0x00000010008c7947 */ /* 0x000ff40003800000 */
.L_x_57:
[----:B------:R-:W0:Y:S02]  /*08c0*/  LDC.64 R2, c[0x0][0x388] ;  /* 0x0000e200ff027b82 */ /* 0x000e240000000a00 */
[----:B0-----:R-:W-:-:S04]  /*08d0*/  ISETP.GT.AND P0, PT, R3, 0x3fefffff, PT ;  /* 0x3fefffff0300780c */ /* 0x001fc80003f04270 */
        /* <DEDUP_REMOVED lines=134> */
[----:B------:R-:W-:Y:S05]  /*1140*/  CALL.REL.NOINC `($__internal_4_$__cuda_sm20_div_rn_f64_full) ;  /* 0x0000000800747944 */ /* 0x000fea0003c00000 */
[----:B------:R-:W-:Y:S02]  /*1150*/  IMAD.MOV.U32 R2, RZ, RZ, R12 ;  /* 0x000000ffff027224 */ /* 0x000fe400078e000c */
[----:B------:R-:W-:Y:S01]  /*1160*/  IMAD.MOV.U32 R3, RZ, RZ, R13 ;  /* 0x000000ffff037224 */ /* 0x000fe200078e000d */
[----:B------:R-:W-:Y:S06]  /*1170*/  BRA `(.L_x_60) ;  /* 0x0000000800487947 */ /* 0x000fec0003800000 */
.L_x_59:
        /* <DEDUP_REMOVED lines=75> */
.L_x_61:
[----:B------:R-:W-:Y:S01]  /*1630*/  IMAD.MOV.U32 R2, RZ, RZ, 0x0 ;  /* 0x00000000ff027424 */ /* 0x000fe200078e00ff */
[----:B------:R-:W-:Y:S01]  /*1640*/  LOP3.LUT P0, RZ, R5, 0x7fffffff, RZ, 0xc0, !PT ;  /* 0x7fffffff05ff7812 */ /* 0x000fe2000780c0ff */
[----:B------:R-:W-:-:S06]  /*1650*/  IMAD.MOV.U32 R3, RZ, RZ, 0x7ff00000 ;  /* 0x7ff00000ff037424 */ /* 0x000fcc00078e00ff */
[----:B------:R-:W-:-:S10]  /*1660*/  DFMA R2, R4, R2, +INF ;  /* 0x7ff000000402742b */ /* 0x000fd40000000002 */
[----:B------:R-:W-:Y:S02]  /*1670*/  FSEL R4, R2, RZ, P0 ;  /* 0x000000ff02047208 */ /* 0x000fe40000000000 */
[----:B------:R-:W-:-:S07]  /*1680*/  FSEL R5, R3, -QNAN , P0 ;  /* 0xfff0000003057808 */ /* 0x000fce0000000000 */
.L_x_62:
        /* <DEDUP_REMOVED lines=14> */
[----:B------:R-:W-:Y:S05]  /*1770*/  CALL.REL.NOINC `($__internal_5_$__cuda_sm20_drsqrt_f64_slowpath_v2) ;  /* 0x0000000800587944 */ /* 0x000fea0003c00000 */
[----:B------:R-:W-:Y:S02]  /*1780*/  IMAD.MOV.U32 R2, RZ, RZ, R4 ;  /* 0x000000ffff027224 */ /* 0x000fe400078e0004 */
[----:B------:R-:W-:-:S07]  /*1790*/  IMAD.MOV.U32 R3, RZ, RZ, R5 ;  /* 0x000000ffff037224 */ /* 0x000fce00078e0005 */
.L_x_63:
        /* <DEDUP_REMOVED lines=47> */
[----:B------:R-:W-:-:S07]  /*1a90*/  IMAD.MOV.U32 R3, RZ, RZ, R13 ;  /* 0x000000ffff037224 */ /* 0x000fce00078e000d */
.L_x_60:
[----:B------:R-:W0:Y:S01]  /*1aa0*/  LDC R0, c[0x0][0x38c] ;  /* 0x0000e300ff007b82 */ /* 0x000e220000000800 */
[----:B------:R-:W-:Y:S01]  /*1ab0*/  DADD R4, -RZ, -R2 ;  /* 0x00000000ff047229 */ /* 0x000fe20000000902 */
[----:B0-----:R-:W-:-:S09]  /*1ac0*/  ISETP.GT.AND P0, PT, R0, 0x3fefffff, PT ;  /* 0x3fefffff0000780c */ /* 0x001fd20003f04270 */
[----:B------:R-:W-:Y:S02]  /*1ad0*/  FSEL R2, R4, R2, P0 ;  /* 0x0000000204027208 */ /* 0x000fe40000000000 */
[----:B------:R-:W-:-:S07]  /*1ae0*/  FSEL R3, R5, R3, P0 ;  /* 0x0000000305037208 */ /* 0x000fce0000000000 */
.L_x_58:
[----:B------:R-:W0:Y:S02]  /*1af0*/  LDC.64 R4, c[0x0][0x380] ;  /* 0x0000e000ff047b82 */ /* 0x000e240000000a00 */
[----:B0-----:R-:W-:Y:S01]  /*1b00*/  STG.E.64 desc[UR4][R4.64], R2 ;  /* 0x0000000204007986 */ /* 0x001fe2000c101b04 */
[----:B------:R-:W-:Y:S05]  /*1b10*/  EXIT ;  /* 0x000000000000794d */ /* 0x000fea0003800000 */
        .weak           $__internal_4_$__cuda_sm20_div_rn_f64_full
        .type           $__internal_4_$__cuda_sm20_div_rn_f64_full,@function
        .size           $__internal_4_$__cuda_sm20_div_rn_f64_full,($__internal_5_$__cuda_sm20_drsqrt_f64_slowpath_v2 - $__internal_4_$__cuda_sm20_div_rn_f64_full)
$__internal_4_$__cuda_sm20_div_rn_f64_full:
        /* <DEDUP_REMOVED lines=24> */
[----:B------:R-:W-:Y:S01]  /*1ca0*/  LOP3.LUT R15, R5, 0x7ff00000, RZ, 0xc0, !PT ;  /* 0x7ff00000050f7812 */ /* 0x000fe200078ec0ff */
[----:B------:R-:W-:-:S03]  /*1cb0*/  IMAD.MOV.U32 R14, RZ, RZ, RZ ;  /* 0x000000ffff0e7224 */ /* 0x000fc600078e00ff */
[----:B------:R-:W-:-:S04]  /*1cc0*/  ISETP.GE.U32.AND P1, PT, R12, R15, PT ;  /* 0x0000000f0c00720c */ /* 0x000fc80003f26070 */
[----:B------:R-:W-:-:S04]  /*1cd0*/  SEL R15, R13, 0x63400000, !P1 ;  /* 0x634000000d0f7807 */ /* 0x000fc80004800000 */
[----:B------:R-:W-:-:S04]  /*1ce0*/  LOP3.LUT R15, R15, 0x80000000, R7, 0xf8, !PT ;  /* 0x800000000f0f7812 */ /* 0x000fc800078ef807 */
[----:B------:R-:W-:-:S06]  /*1cf0*/  LOP3.LUT R15, R15, 0x100000, RZ, 0xfc, !PT ;  /* 0x001000000f0f7812 */ /* 0x000fcc00078efcff */
[----:B------:R-:W-:-:S10]  /*1d00*/  DFMA R8, R8, 2, -R14 ;  /* 0x400000000808782b */ /* 0x000fd4000000080e */
[----:B------:R-:W-:-:S07]  /*1d10*/  LOP3.LUT R19, R9, 0x7ff00000, RZ, 0xc0, !PT ;  /* 0x7ff0000009137812 */ /* 0x000fce00078ec0ff */
.L_x_64:
        /* <DEDUP_REMOVED lines=36> */
.L_x_65:
        /* <DEDUP_REMOVED lines=16> */
.L_x_68:
[----:B------:R-:W-:Y:S01]  /*2060*/  LOP3.LUT R13, R5, 0x80000, RZ, 0xfc, !PT ;  /* 0x00080000050d7812 */ /* 0x000fe200078efcff */
[----:B------:R-:W-:Y:S01]  /*2070*/  IMAD.MOV.U32 R12, RZ, RZ, R4 ;  /* 0x000000ffff0c7224 */ /* 0x000fe200078e0004 */
[----:B------:R-:W-:Y:S06]  /*2080*/  BRA `(.L_x_66) ;  /* 0x0000000000087947 */ /* 0x000fec0003800000 */
.L_x_67:
[----:B------:R-:W-:Y:S01]  /*2090*/  LOP3.LUT R13, R7, 0x80000, RZ, 0xfc, !PT ;  /* 0x00080000070d7812 */ /* 0x000fe200078efcff */
[----:B------:R-:W-:-:S07]  /*20a0*/  IMAD.MOV.U32 R12, RZ, RZ, R6 ;  /* 0x000000ffff0c7224 */ /* 0x000fce00078e0006 */
.L_x_66:
[----:B------:R-:W-:Y:S02]  /*20b0*/  IMAD.MOV.U32 R2, RZ, RZ, R0 ;  /* 0x000000ffff027224 */ /* 0x000fe400078e0000 */
[----:B------:R-:W-:-:S04]  /*20c0*/  IMAD.MOV.U32 R3, RZ, RZ, 0x0 ;  /* 0x00000000ff037424 */ /* 0x000fc800078e00ff */
[----:B------:R-:W-:Y:S05]  /*20d0*/  RET.REL.NODEC R2 `(_Z8_erfcinvPdd) ;  /* 0xffffffdc02c87950 */ /* 0x000fea0003c3ffff */
        .weak           $__internal_5_$__cuda_sm20_drsqrt_f64_slowpath_v2
        .type           $__internal_5_$__cuda_sm20_drsqrt_f64_slowpath_v2,@function
        .size           $__internal_5_$__cuda_sm20_drsqrt_f64_slowpath_v2,(.L_x_78 - $__internal_5_$__cuda_sm20_drsqrt_f64_slowpath_v2)
$__internal_5_$__cuda_sm20_drsqrt_f64_slowpath_v2:
        /* <DEDUP_REMOVED lines=26> */
.L_x_70:
[----:B------:R-:W-:Y:S01]  /*2280*/  DADD R4, R2, R2 ;  /* 0x0000000002047229 */ /* 0x000fe20000000002 */
[----:B------:R-:W-:Y:S10]  /*2290*/  BRA `(.L_x_71) ;  /* 0x0000000000087947 */ /* 0x000ff40003800000 */
.L_x_69:
[----:B------:R-:W-:Y:S01]  /*22a0*/  LOP3.LUT R5, R4, 0x7ff00000, RZ, 0xfc, !PT ;  /* 0x7ff0000004057812 */ /* 0x000fe200078efcff */
[----:B------:R-:W-:-:S07]  /*22b0*/  IMAD.MOV.U32 R4, RZ, RZ, RZ ;  /* 0x000000ffff047224 */ /* 0x000fce00078e00ff */
.L_x_71:
[----:B------:R-:W-:Y:S02]  /*22c0*/  IMAD.MOV.U32 R2, RZ, RZ, R0 ;  /* 0x000000ffff027224 */ /* 0x000fe400078e0000 */
[----:B------:R-:W-:-:S04]  /*22d0*/  IMAD.MOV.U32 R3, RZ, RZ, 0x0 ;  /* 0x00000000ff037424 */ /* 0x000fc800078e00ff */
[----:B------:R-:W-:Y:S05]  /*22e0*/  RET.REL.NODEC R2 `(_Z8_erfcinvPdd) ;  /* 0xffffffdc02447950 */ /* 0x000fea0003c3ffff */
.L_x_72:
        /* <DEDUP_REMOVED lines=9> */
.L_x_78:


//--------------------- .nv.shared.reserved.0     --------------------------
	.section	.nv.shared.reserved.0,"aw",@nobits
	.weak		__nv_reservedSMEM_offset_0_alias
	.size		__nv_reservedSMEM_offset_0_alias, 0, 64
	.other		__nv_reservedSMEM_offset_0_alias,@"STO_CUDA_RESERVED_SHARED STV_DEFAULT"
__nv_reservedSMEM_offset_0_alias:
	.zero		0
	.zero		64


//--------------------- .nv.constant0._Z6_rnormPdiPKd --------------------------
	.section	.nv.constant0._Z6_rnormPdiPKd,"a",@progbits
	.sectionflags	@""
	.align	4
.nv.constant0._Z6_rnormPdiPKd:
	.zero		920


//--------------------- .nv.constant0._Z5_normPdiPKd --------------------------
	.section	.nv.constant0._Z5_normPdiPKd,"a",@progbits
	.sectionflags	@""
	.align	4
.nv.constant0._Z5_normPdiPKd:
	.zero		920


//--------------------- .nv.constant0._Z11setVecValuePdd --------------------------
	.section	.nv.constant0._Z11setVecValuePdd,"a",@progbits
	.sectionflags	@""
	.align	4
.nv.constant0._Z11setVecValuePdd:
	.zero		912


//--------------------- .nv.constant0._Z11_normcdfinvPdd --------------------------
	.section	.nv.constant0._Z11_normcdfinvPdd,"a",@progbits
	.sectionflags	@""
	.align	4
.nv.constant0._Z11_normcdfinvPdd:
	.zero		912


//--------------------- .nv.constant0._Z8_normcdfPdd --------------------------
	.section	.nv.constant0._Z8_normcdfPdd,"a",@progbits
	.sectionflags	@""
	.align	4
.nv.constant0._Z8_normcdfPdd:
	.zero		912


//--------------------- .nv.constant0._Z7_erfinvPdd --------------------------
	.section	.nv.constant0._Z7_erfinvPdd,"a",@progbits
	.sectionflags	@""
	.align	4
.nv.constant0._Z7_erfinvPdd:
	.zero		912


//--------------------- .nv.constant0._Z8_erfcinvPdd --------------------------
	.section	.nv.constant0._Z8_erfcinvPdd,"a",@progbits
	.sectionflags	@""
	.align	4
.nv.constant0._Z8_erfcinvPdd:
	.zero		912


//--------------------- SYMBOLS --------------------------

	.type		.nv.reservedSmem.offset0,@object
	.size		.nv.reservedSmem.offset0,0x4
